	.target	sm_90a

	.elftype	@"ET_EXEC"


//--------------------- .note.nv.tkinfo           --------------------------
	.section	.note.nv.tkinfo,"",@"SHT_NOTE"
	.sectionflags	@"SHF_NOTE_NV_TKINFO"
	.tkinfo
        /*0018*/ 	.word	0x00000002
        /*0030*/ 	.string	""
        /*0030*/ 	.string	"ptxas"
        /*0030*/ 	.string	"Cuda compilation tools, release 13.0, V13.0.88"
        /*0030*/ 	.string	"Build cuda_13.0.r13.0/compiler.36424714_0"
        /*0030*/ 	.string	"-arch sm_90a -m 64 "



//--------------------- .note.nv.cuinfo           --------------------------
	.section	.note.nv.cuinfo,"",@"SHT_NOTE"
	.sectionflags	@"SHF_NOTE_NV_CUINFO"
        /*0018*/ 	.short	0x0002
        /*001a*/ 	.short	0x005a
        /*001c*/ 	.short	0x0082
	.zero		2


//--------------------- .nv.info                  --------------------------
	.section	.nv.info,"",@"SHT_CUDA_INFO"
	.align	4


	//----- nvinfo : EIATTR_REGCOUNT
	.align		4
        /*0000*/ 	.byte	0x04, 0x2f
        /*0002*/ 	.short	(.L_15 - .L_14)
	.align		4
.L_14:
        /*0004*/ 	.word	index@(_ZN7cutlass13device_kernelINS_4gemm6kernel13GemmUniversalIN4cute5tupleIJiiiiEEENS1_10collective13CollectiveMmaINS1_34MainloopSm90TmaGmmaWarpSpecializedILi56ENS5_IJNS4_1CILi2EEESB_NSA_ILi1EEEEEENS1_32KernelTmaWarpSpecializedPingpongEEENS5_IJNSA_ILi64EEESG_NSA_ILi32EEEEEEaNS5_IJlSC_lEEEaSJ_NS4_8TiledMMAINS4_8MMA_AtomIJNS4_4SM904GMMA26MMA_64x64x32_S32S8S8_SS_TNEEEENS4_6LayoutINS5_IJSC_SC_SC_EEENS5_IJNSA_ILi0EEESS_SS_EEEEENS5_IJNS4_10UnderscoreESV_SV_EEEEENS4_23SM90_TMA_LOAD_MULTICASTENS4_14ComposedLayoutINS4_7SwizzleILi1ELi4ELi3EEENS4_18smem_ptr_flag_bitsILi8EEENSQ_INS5_IJNSA_ILi8EEESH_EEENS5_IJSH_SC_EEEEEEEvNS4_8identityESY_S18_vS19_EENS_8epilogue10collective6detail29Sm90TmaWarpSpecializedAdapterINS1C_15DefaultEpilogueIaSJ_SJ_NS1B_6thread17LinearCombinationIaLi1EiiLNS1G_9ScaleType4KindE0ELNS_15FloatRoundStyleE2EaEENS1_15EpilogueDefaultEEEEEvvEEEEvNT_6ParamsE)
        /*0008*/ 	.word	0x000000a8


	//----- nvinfo : EIATTR_FRAME_SIZE
	.align		4
.L_15:
        /*000c*/ 	.byte	0x04, 0x11
        /*000e*/ 	.short	(.L_17 - .L_16)
	.align		4
.L_16:
        /*0010*/ 	.word	index@(_ZN7cutlass13device_kernelINS_4gemm6kernel13GemmUniversalIN4cute5tupleIJiiiiEEENS1_10collective13CollectiveMmaINS1_34MainloopSm90TmaGmmaWarpSpecializedILi56ENS5_IJNS4_1CILi2EEESB_NSA_ILi1EEEEEENS1_32KernelTmaWarpSpecializedPingpongEEENS5_IJNSA_ILi64EEESG_NSA_ILi32EEEEEEaNS5_IJlSC_lEEEaSJ_NS4_8TiledMMAINS4_8MMA_AtomIJNS4_4SM904GMMA26MMA_64x64x32_S32S8S8_SS_TNEEEENS4_6LayoutINS5_IJSC_SC_SC_EEENS5_IJNSA_ILi0EEESS_SS_EEEEENS5_IJNS4_10UnderscoreESV_SV_EEEEENS4_23SM90_TMA_LOAD_MULTICASTENS4_14ComposedLayoutINS4_7SwizzleILi1ELi4ELi3EEENS4_18smem_ptr_flag_bitsILi8EEENSQ_INS5_IJNSA_ILi8EEESH_EEENS5_IJSH_SC_EEEEEEEvNS4_8identityESY_S18_vS19_EENS_8epilogue10collective6detail29Sm90TmaWarpSpecializedAdapterINS1C_15DefaultEpilogueIaSJ_SJ_NS1B_6thread17LinearCombinationIaLi1EiiLNS1G_9ScaleType4KindE0ELNS_15FloatRoundStyleE2EaEENS1_15EpilogueDefaultEEEEEvvEEEEvNT_6ParamsE)
        /*0014*/ 	.word	0x00000008


	//----- nvinfo : EIATTR_MIN_STACK_SIZE
	.align		4
.L_17:
        /*0018*/ 	.byte	0x04, 0x12
        /*001a*/ 	.short	(.L_19 - .L_18)
	.align		4
.L_18:
        /*001c*/ 	.word	index@(_ZN7cutlass13device_kernelINS_4gemm6kernel13GemmUniversalIN4cute5tupleIJiiiiEEENS1_10collective13CollectiveMmaINS1_34MainloopSm90TmaGmmaWarpSpecializedILi56ENS5_IJNS4_1CILi2EEESB_NSA_ILi1EEEEEENS1_32KernelTmaWarpSpecializedPingpongEEENS5_IJNSA_ILi64EEESG_NSA_ILi32EEEEEEaNS5_IJlSC_lEEEaSJ_NS4_8TiledMMAINS4_8MMA_AtomIJNS4_4SM904GMMA26MMA_64x64x32_S32S8S8_SS_TNEEEENS4_6LayoutINS5_IJSC_SC_SC_EEENS5_IJNSA_ILi0EEESS_SS_EEEEENS5_IJNS4_10UnderscoreESV_SV_EEEEENS4_23SM90_TMA_LOAD_MULTICASTENS4_14ComposedLayoutINS4_7SwizzleILi1ELi4ELi3EEENS4_18smem_ptr_flag_bitsILi8EEENSQ_INS5_IJNSA_ILi8EEESH_EEENS5_IJSH_SC_EEEEEEEvNS4_8identityESY_S18_vS19_EENS_8epilogue10collective6detail29Sm90TmaWarpSpecializedAdapterINS1C_15DefaultEpilogueIaSJ_SJ_NS1B_6thread17LinearCombinationIaLi1EiiLNS1G_9ScaleType4KindE0ELNS_15FloatRoundStyleE2EaEENS1_15EpilogueDefaultEEEEEvvEEEEvNT_6ParamsE)
        /*0020*/ 	.word	0x00000008
.L_19:


//--------------------- .nv.compat                --------------------------
	.section	.nv.compat,"",@"SHT_CUDA_COMPAT_INFO"
	.align	4
        /*0000*/ 	.byte	0x02, 0x09, 0x01, 0x00, 0x02, 0x02, 0x04, 0x00, 0x02, 0x05, 0x05, 0x00, 0x03, 0x07, 0x01, 0x01
        /*0010*/ 	.byte	0x02, 0x03, 0x01, 0x00, 0x02, 0x06, 0x01, 0x00, 0x04, 0x0b, 0x08, 0x00, 0x00, 0x00, 0x00, 0x00
        /*0020*/ 	.byte	0x00, 0x00, 0x00, 0x00


//--------------------- .nv.info._ZN7cutlass13device_kernelINS_4gemm6kernel13GemmUniversalIN4cute5tupleIJiiiiEEENS1_10collective13CollectiveMmaINS1_34MainloopSm90TmaGmmaWarpSpecializedILi56ENS5_IJNS4_1CILi2EEESB_NSA_ILi1EEEEEENS1_32KernelTmaWarpSpecializedPingpongEEENS5_IJNSA_ILi64EEESG_NSA_ILi32EEEEEEaNS5_IJlSC_lEEEaSJ_NS4_8TiledMMAINS4_8MMA_AtomIJNS4_4SM904GMMA26MMA_64x64x32_S32S8S8_SS_TNEEEENS4_6LayoutINS5_IJSC_SC_SC_EEENS5_IJNSA_ILi0EEESS_SS_EEEEENS5_IJNS4_10UnderscoreESV_SV_EEEEENS4_23SM90_TMA_LOAD_MULTICASTENS4_14ComposedLayoutINS4_7SwizzleILi1ELi4ELi3EEENS4_18smem_ptr_flag_bitsILi8EEENSQ_INS5_IJNSA_ILi8EEESH_EEENS5_IJSH_SC_EEEEEEEvNS4_8identityESY_S18_vS19_EENS_8epilogue10collective6detail29Sm90TmaWarpSpecializedAdapterINS1C_15DefaultEpilogueIaSJ_SJ_NS1B_6thread17LinearCombinationIaLi1EiiLNS1G_9ScaleType4KindE0ELNS_15FloatRoundStyleE2EaEENS1_15EpilogueDefaultEEEEEvvEEEEvNT_6ParamsE --------------------------
	.section	.nv.info._ZN7cutlass13device_kernelINS_4gemm6kernel13GemmUniversalIN4cute5tupleIJiiiiEEENS1_10collective13CollectiveMmaINS1_34MainloopSm90TmaGmmaWarpSpecializedILi56ENS5_IJNS4_1CILi2EEESB_NSA_ILi1EEEEEENS1_32KernelTmaWarpSpecializedPingpongEEENS5_IJNSA_ILi64EEESG_NSA_ILi32EEEEEEaNS5_IJlSC_lEEEaSJ_NS4_8TiledMMAINS4_8MMA_AtomIJNS4_4SM904GMMA26MMA_64x64x32_S32S8S8_SS_TNEEEENS4_6LayoutINS5_IJSC_SC_SC_EEENS5_IJNSA_ILi0EEESS_SS_EEEEENS5_IJNS4_10UnderscoreESV_SV_EEEEENS4_23SM90_TMA_LOAD_MULTICASTENS4_14ComposedLayoutINS4_7SwizzleILi1ELi4ELi3EEENS4_18smem_ptr_flag_bitsILi8EEENSQ_INS5_IJNSA_ILi8EEESH_EEENS5_IJSH_SC_EEEEEEEvNS4_8identityESY_S18_vS19_EENS_8epilogue10collective6detail29Sm90TmaWarpSpecializedAdapterINS1C_15DefaultEpilogueIaSJ_SJ_NS1B_6thread17LinearCombinationIaLi1EiiLNS1G_9ScaleType4KindE0ELNS_15FloatRoundStyleE2EaEENS1_15EpilogueDefaultEEEEEvvEEEEvNT_6ParamsE,"",@"SHT_CUDA_INFO"
	.sectionflags	@""
	.align	4


	//----- nvinfo : EIATTR_CUDA_API_VERSION
	.align		4
        /*0000*/ 	.byte	0x04, 0x37
        /*0002*/ 	.short	(.L_21 - .L_20)
.L_20:
        /*0004*/ 	.word	0x00000082


	//----- nvinfo : EIATTR_KPARAM_INFO
	.align		4
.L_21:
        /*0008*/ 	.byte	0x04, 0x17
        /*000a*/ 	.short	(.L_23 - .L_22)
.L_22:
        /*000c*/ 	.word	0x00000000
        /*0010*/ 	.short	0x0000
        /*0012*/ 	.short	0x0070
        /*0014*/ 	.byte	0x00, 0xf0, 0x01, 0x10


	//----- nvinfo : EIATTR_SPARSE_MMA_MASK
	.align		4
.L_23:
        /*0018*/ 	.byte	0x03, 0x50
        /*001a*/ 	.short	0x0000


	//----- nvinfo : EIATTR_MAXREG_COUNT
	.align		4
        /*001c*/ 	.byte	0x03, 0x1b
        /*001e*/ 	.short	0x00a8


	//----- nvinfo : EIATTR_NUM_BARRIERS
	.align		4
        /*0020*/ 	.byte	0x02, 0x4c
        /*0022*/ 	.byte	0x01
	.zero		1


	//----- nvinfo : EIATTR_EXTERNS
	.align		4
        /*0024*/ 	.byte	0x04, 0x0f
        /*0026*/ 	.short	(.L_25 - .L_24)


	//   ....[0]....
	.align		4
.L_24:
        /*0028*/ 	.word	index@(__assertfail)


	//----- nvinfo : EIATTR_ANNOTATIONS
	.align		4
.L_25:
        /*002c*/ 	.byte	0x04, 0x55
        /*002e*/ 	.short	(.L_27 - .L_26)


	//   ....[0]....
.L_26:
        /*0030*/ 	.word	0x00000001
        /*0034*/ 	.byte	0x60, 0x14, 0x00, 0x00, 0x01, 0x00, 0x00, 0x00, 0x10, 0x1b, 0x00, 0x00, 0x01, 0x00, 0x00, 0x00
        /*0044*/ 	.byte	0xd0, 0x43, 0x00, 0x00, 0x01, 0x00, 0x00, 0x00, 0xf0, 0x50, 0x00, 0x00


	//----- nvinfo : EIATTR_MERCURY_ISA_VERSION
	.align		4
.L_27:
        /*0050*/ 	.byte	0x03, 0x5f
        /*0052*/ 	.short	0x0101


	//----- nvinfo : EIATTR_INT_WARP_WIDE_INSTR_OFFSETS
	.align		4
        /*0054*/ 	.byte	0x04, 0x31
        /*0056*/ 	.short	(.L_29 - .L_28)


	//   ....[0]....
.L_28:
        /*0058*/ 	.word	0x00000ba0


	//   ....[1]....
        /*005c*/ 	.word	0x00000bc0


	//   ....[2]....
        /*0060*/ 	.word	0x00000be0


	//   ....[3]....
        /*0064*/ 	.word	0x00000ca0


	//   ....[4]....
        /*0068*/ 	.word	0x00000cc0


	//   ....[5]....
        /*006c*/ 	.word	0x00000d20


	//   ....[6]....
        /*0070*/ 	.word	0x00000e30


	//   ....[7]....
        /*0074*/ 	.word	0x00000e60


	//   ....[8]....
        /*0078*/ 	.word	0x000024e0


	//----- nvinfo : EIATTR_COOP_GROUP_MASK_REGIDS
	.align		4
.L_29:
        /*007c*/ 	.byte	0x04, 0x29
        /*007e*/ 	.short	(.L_31 - .L_30)


	//   ....[0]....
.L_30:
        /*0080*/ 	.word	0xffffffff


	//   ....[1]....
        /*0084*/ 	.word	0xffffffff


	//   ....[2]....
        /*0088*/ 	.word	0xffffffff


	//   ....[3]....
        /*008c*/ 	.word	0xffffffff


	//   ....[4]....
        /*0090*/ 	.word	0xffffffff


	//   ....[5]....
        /*0094*/ 	.word	0xffffffff


	//   ....[6]....
        /*0098*/ 	.word	0xffffffff


	//----- nvinfo : EIATTR_COOP_GROUP_INSTR_OFFSETS
	.align		4
.L_31:
        /*009c*/ 	.byte	0x04, 0x28
        /*009e*/ 	.short	(.L_33 - .L_32)


	//   ....[0]....
.L_32:
        /*00a0*/ 	.word	0x00000070


	//   ....[1]....
        /*00a4*/ 	.word	0x00000080


	//   ....[2]....
        /*00a8*/ 	.word	0x00000140


	//   ....[3]....
        /*00ac*/ 	.word	0x00000980


	//   ....[4]....
        /*00b0*/ 	.word	0x000009c0


	//   ....[5]....
        /*00b4*/ 	.word	0x00000a40


	//   ....[6]....
        /*00b8*/ 	.word	0x00001010


	//----- nvinfo : EIATTR_REG_RECONFIG
	.align		4
.L_33:
        /*00bc*/ 	.byte	0x01, 0x54
	.zero		2


	//----- nvinfo : EIATTR_SYSCALL_OFFSETS
	.align		4
        /*00c0*/ 	.byte	0x04, 0x46
        /*00c2*/ 	.short	(.L_35 - .L_34)


	//   ....[0]....
.L_34:
        /*00c4*/ 	.word	0x00001ff0


	//----- nvinfo : EIATTR_MBARRIER_INSTR_OFFSETS
	.align		4
.L_35:
        /*00c8*/ 	.byte	0x04, 0x39
        /*00ca*/ 	.short	(.L_37 - .L_36)


	//   ....[0]....
.L_36:
        /*00cc*/ 	.word	0x00000260
        /*00d0*/ 	.word	0x000000ff
        /*00d4*/ 	.word	0x00000000
        /*00d8*/ 	.short	0x0100
        /*00da*/ 	.byte	0x08
	.zero		1


	//   ....[1]....
        /*00dc*/ 	.word	0x00000270
        /*00e0*/ 	.word	0x000000ff
        /*00e4*/ 	.word	0x000001c0
        /*00e8*/ 	.short	0x0100
        /*00ea*/ 	.byte	0x08
	.zero		1


	//   ....[2]....
        /*00ec*/ 	.word	0x00000280
        /*00f0*/ 	.word	0x000000ff
        /*00f4*/ 	.word	0x00000008
        /*00f8*/ 	.short	0x0100
        /*00fa*/ 	.byte	0x08
	.zero		1


	//   ....[3]....
        /*00fc*/ 	.word	0x00000290
        /*0100*/ 	.word	0x000000ff
        /*0104*/ 	.word	0x000001c8
        /*0108*/ 	.short	0x0100
        /*010a*/ 	.byte	0x08
	.zero		1


	//   ....[4]....
        /*010c*/ 	.word	0x000002a0
        /*0110*/ 	.word	0x000000ff
        /*0114*/ 	.word	0x00000010
        /*0118*/ 	.short	0x0100
        /*011a*/ 	.byte	0x08
	.zero		1


	//   ....[5]....
        /*011c*/ 	.word	0x000002b0
        /*0120*/ 	.word	0x000000ff
        /*0124*/ 	.word	0x000001d0
        /*0128*/ 	.short	0x0100
        /*012a*/ 	.byte	0x08
	.zero		1


	//   ....[6]....
        /*012c*/ 	.word	0x000002c0
        /*0130*/ 	.word	0x000000ff
        /*0134*/ 	.word	0x00000018
        /*0138*/ 	.short	0x0100
        /*013a*/ 	.byte	0x08
	.zero		1


	//   ....[7]....
        /*013c*/ 	.word	0x000002d0
        /*0140*/ 	.word	0x000000ff
        /*0144*/ 	.word	0x000001d8
        /*0148*/ 	.short	0x0100
        /*014a*/ 	.byte	0x08
	.zero		1


	//   ....[8]....
        /*014c*/ 	.word	0x000002e0
        /*0150*/ 	.word	0x000000ff
        /*0154*/ 	.word	0x00000020
        /*0158*/ 	.short	0x0100
        /*015a*/ 	.byte	0x08
	.zero		1


	//   ....[9]....
        /*015c*/ 	.word	0x000002f0
        /*0160*/ 	.word	0x000000ff
        /*0164*/ 	.word	0x000001e0
        /*0168*/ 	.short	0x0100
        /*016a*/ 	.byte	0x08
	.zero		1


	//   ....[10]....
        /*016c*/ 	.word	0x00000300
        /*0170*/ 	.word	0x000000ff
        /*0174*/ 	.word	0x00000028
        /*0178*/ 	.short	0x0100
        /*017a*/ 	.byte	0x08
	.zero		1


	//   ....[11]....
        /*017c*/ 	.word	0x00000310
        /*0180*/ 	.word	0x000000ff
        /*0184*/ 	.word	0x000001e8
        /*0188*/ 	.short	0x0100
        /*018a*/ 	.byte	0x08
	.zero		1


	//   ....[12]....
        /*018c*/ 	.word	0x00000320
        /*0190*/ 	.word	0x000000ff
        /*0194*/ 	.word	0x00000030
        /*0198*/ 	.short	0x0100
        /*019a*/ 	.byte	0x08
	.zero		1


	//   ....[13]....
        /*019c*/ 	.word	0x00000330
        /*01a0*/ 	.word	0x000000ff
        /*01a4*/ 	.word	0x000001f0
        /*01a8*/ 	.short	0x0100
        /*01aa*/ 	.byte	0x08
	.zero		1


	//   ....[14]....
        /*01ac*/ 	.word	0x00000340
        /*01b0*/ 	.word	0x000000ff
        /*01b4*/ 	.word	0x00000038
        /*01b8*/ 	.short	0x0100
        /*01ba*/ 	.byte	0x08
	.zero		1


	//   ....[15]....
        /*01bc*/ 	.word	0x00000350
        /*01c0*/ 	.word	0x000000ff
        /*01c4*/ 	.word	0x000001f8
        /*01c8*/ 	.short	0x0100
        /*01ca*/ 	.byte	0x08
	.zero		1


	//   ....[16]....
        /*01cc*/ 	.word	0x00000360
        /*01d0*/ 	.word	0x000000ff
        /*01d4*/ 	.word	0x00000040
        /*01d8*/ 	.short	0x0100
        /*01da*/ 	.byte	0x08
	.zero		1


	//   ....[17]....
        /*01dc*/ 	.word	0x00000370
        /*01e0*/ 	.word	0x000000ff
        /*01e4*/ 	.word	0x00000200
        /*01e8*/ 	.short	0x0100
        /*01ea*/ 	.byte	0x08
	.zero		1


	//   ....[18]....
        /*01ec*/ 	.word	0x00000380
        /*01f0*/ 	.word	0x000000ff
        /*01f4*/ 	.word	0x00000048
        /*01f8*/ 	.short	0x0100
        /*01fa*/ 	.byte	0x08
	.zero		1


	//   ....[19]....
        /*01fc*/ 	.word	0x00000390
        /*0200*/ 	.word	0x000000ff
        /*0204*/ 	.word	0x00000208
        /*0208*/ 	.short	0x0100
        /*020a*/ 	.byte	0x08
	.zero		1


	//   ....[20]....
        /*020c*/ 	.word	0x000003a0
        /*0210*/ 	.word	0x000000ff
        /*0214*/ 	.word	0x00000050
        /*0218*/ 	.short	0x0100
        /*021a*/ 	.byte	0x08
	.zero		1


	//   ....[21]....
        /*021c*/ 	.word	0x000003b0
        /*0220*/ 	.word	0x000000ff
        /*0224*/ 	.word	0x00000210
        /*0228*/ 	.short	0x0100
        /*022a*/ 	.byte	0x08
	.zero		1


	//   ....[22]....
        /*022c*/ 	.word	0x000003c0
        /*0230*/ 	.word	0x000000ff
        /*0234*/ 	.word	0x00000058
        /*0238*/ 	.short	0x0100
        /*023a*/ 	.byte	0x08
	.zero		1


	//   ....[23]....
        /*023c*/ 	.word	0x000003d0
        /*0240*/ 	.word	0x000000ff
        /*0244*/ 	.word	0x00000218
        /*0248*/ 	.short	0x0100
        /*024a*/ 	.byte	0x08
	.zero		1


	//   ....[24]....
        /*024c*/ 	.word	0x000003e0
        /*0250*/ 	.word	0x000000ff
        /*0254*/ 	.word	0x00000060
        /*0258*/ 	.short	0x0100
        /*025a*/ 	.byte	0x08
	.zero		1


	//   ....[25]....
        /*025c*/ 	.word	0x000003f0
        /*0260*/ 	.word	0x000000ff
        /*0264*/ 	.word	0x00000220
        /*0268*/ 	.short	0x0100
        /*026a*/ 	.byte	0x08
	.zero		1


	//   ....[26]....
        /*026c*/ 	.word	0x00000400
        /*0270*/ 	.word	0x000000ff
        /*0274*/ 	.word	0x00000068
        /*0278*/ 	.short	0x0100
        /*027a*/ 	.byte	0x08
	.zero		1


	//   ....[27]....
        /*027c*/ 	.word	0x00000410
        /*0280*/ 	.word	0x000000ff
        /*0284*/ 	.word	0x00000228
        /*0288*/ 	.short	0x0100
        /*028a*/ 	.byte	0x08
	.zero		1


	//   ....[28]....
        /*028c*/ 	.word	0x00000420
        /*0290*/ 	.word	0x000000ff
        /*0294*/ 	.word	0x00000070
        /*0298*/ 	.short	0x0100
        /*029a*/ 	.byte	0x08
	.zero		1


	//   ....[29]....
        /*029c*/ 	.word	0x00000430
        /*02a0*/ 	.word	0x000000ff
        /*02a4*/ 	.word	0x00000230
        /*02a8*/ 	.short	0x0100
        /*02aa*/ 	.byte	0x08
	.zero		1


	//   ....[30]....
        /*02ac*/ 	.word	0x00000440
        /*02b0*/ 	.word	0x000000ff
        /*02b4*/ 	.word	0x00000078
        /*02b8*/ 	.short	0x0100
        /*02ba*/ 	.byte	0x08
	.zero		1


	//   ....[31]....
        /*02bc*/ 	.word	0x00000450
        /*02c0*/ 	.word	0x000000ff
        /*02c4*/ 	.word	0x00000238
        /*02c8*/ 	.short	0x0100
        /*02ca*/ 	.byte	0x08
	.zero		1


	//   ....[32]....
        /*02cc*/ 	.word	0x00000460
        /*02d0*/ 	.word	0x000000ff
        /*02d4*/ 	.word	0x00000080
        /*02d8*/ 	.short	0x0100
        /*02da*/ 	.byte	0x08
	.zero		1


	//   ....[33]....
        /*02dc*/ 	.word	0x00000470
        /*02e0*/ 	.word	0x000000ff
        /*02e4*/ 	.word	0x00000240
        /*02e8*/ 	.short	0x0100
        /*02ea*/ 	.byte	0x08
	.zero		1


	//   ....[34]....
        /*02ec*/ 	.word	0x00000480
        /*02f0*/ 	.word	0x000000ff
        /*02f4*/ 	.word	0x00000088
        /*02f8*/ 	.short	0x0100
        /*02fa*/ 	.byte	0x08
	.zero		1


	//   ....[35]....
        /*02fc*/ 	.word	0x00000490
        /*0300*/ 	.word	0x000000ff
        /*0304*/ 	.word	0x00000248
        /*0308*/ 	.short	0x0100
        /*030a*/ 	.byte	0x08
	.zero		1


	//   ....[36]....
        /*030c*/ 	.word	0x000004a0
        /*0310*/ 	.word	0x000000ff
        /*0314*/ 	.word	0x00000090
        /*0318*/ 	.short	0x0100
        /*031a*/ 	.byte	0x08
	.zero		1


	//   ....[37]....
        /*031c*/ 	.word	0x000004b0
        /*0320*/ 	.word	0x000000ff
        /*0324*/ 	.word	0x00000250
        /*0328*/ 	.short	0x0100
        /*032a*/ 	.byte	0x08
	.zero		1


	//   ....[38]....
        /*032c*/ 	.word	0x000004c0
        /*0330*/ 	.word	0x000000ff
        /*0334*/ 	.word	0x00000098
        /*0338*/ 	.short	0x0100
        /*033a*/ 	.byte	0x08
	.zero		1


	//   ....[39]....
        /*033c*/ 	.word	0x000004d0
        /*0340*/ 	.word	0x000000ff
        /*0344*/ 	.word	0x00000258
        /*0348*/ 	.short	0x0100
        /*034a*/ 	.byte	0x08
	.zero		1


	//   ....[40]....
        /*034c*/ 	.word	0x000004e0
        /*0350*/ 	.word	0x000000ff
        /*0354*/ 	.word	0x000000a0
        /*0358*/ 	.short	0x0100
        /*035a*/ 	.byte	0x08
	.zero		1


	//   ....[41]....
        /*035c*/ 	.word	0x000004f0
        /*0360*/ 	.word	0x000000ff
        /*0364*/ 	.word	0x00000260
        /*0368*/ 	.short	0x0100
        /*036a*/ 	.byte	0x08
	.zero		1


	//   ....[42]....
        /*036c*/ 	.word	0x00000500
        /*0370*/ 	.word	0x000000ff
        /*0374*/ 	.word	0x000000a8
        /*0378*/ 	.short	0x0100
        /*037a*/ 	.byte	0x08
	.zero		1


	//   ....[43]....
        /*037c*/ 	.word	0x00000510
        /*0380*/ 	.word	0x000000ff
        /*0384*/ 	.word	0x00000268
        /*0388*/ 	.short	0x0100
        /*038a*/ 	.byte	0x08
	.zero		1


	//   ....[44]....
        /*038c*/ 	.word	0x00000520
        /*0390*/ 	.word	0x000000ff
        /*0394*/ 	.word	0x000000b0
        /*0398*/ 	.short	0x0100
        /*039a*/ 	.byte	0x08
	.zero		1


	//   ....[45]....
        /*039c*/ 	.word	0x00000530
        /*03a0*/ 	.word	0x000000ff
        /*03a4*/ 	.word	0x00000270
        /*03a8*/ 	.short	0x0100
        /*03aa*/ 	.byte	0x08
	.zero		1


	//   ....[46]....
        /*03ac*/ 	.word	0x00000540
        /*03b0*/ 	.word	0x000000ff
        /*03b4*/ 	.word	0x000000b8
        /*03b8*/ 	.short	0x0100
        /*03ba*/ 	.byte	0x08
	.zero		1


	//   ....[47]....
        /*03bc*/ 	.word	0x00000550
        /*03c0*/ 	.word	0x000000ff
        /*03c4*/ 	.word	0x00000278
        /*03c8*/ 	.short	0x0100
        /*03ca*/ 	.byte	0x08
	.zero		1


	//   ....[48]....
        /*03cc*/ 	.word	0x00000560
        /*03d0*/ 	.word	0x000000ff
        /*03d4*/ 	.word	0x000000c0
        /*03d8*/ 	.short	0x0100
        /*03da*/ 	.byte	0x08
	.zero		1


	//   ....[49]....
        /*03dc*/ 	.word	0x00000570
        /*03e0*/ 	.word	0x000000ff
        /*03e4*/ 	.word	0x00000280
        /*03e8*/ 	.short	0x0100
        /*03ea*/ 	.byte	0x08
	.zero		1


	//   ....[50]....
        /*03ec*/ 	.word	0x00000580
        /*03f0*/ 	.word	0x000000ff
        /*03f4*/ 	.word	0x000000c8
        /*03f8*/ 	.short	0x0100
        /*03fa*/ 	.byte	0x08
	.zero		1


	//   ....[51]....
        /*03fc*/ 	.word	0x00000590
        /*0400*/ 	.word	0x000000ff
        /*0404*/ 	.word	0x00000288
        /*0408*/ 	.short	0x0100
        /*040a*/ 	.byte	0x08
	.zero		1


	//   ....[52]....
        /*040c*/ 	.word	0x000005a0
        /*0410*/ 	.word	0x000000ff
        /*0414*/ 	.word	0x000000d0
        /*0418*/ 	.short	0x0100
        /*041a*/ 	.byte	0x08
	.zero		1


	//   ....[53]....
        /*041c*/ 	.word	0x000005b0
        /*0420*/ 	.word	0x000000ff
        /*0424*/ 	.word	0x00000290
        /*0428*/ 	.short	0x0100
        /*042a*/ 	.byte	0x08
	.zero		1


	//   ....[54]....
        /*042c*/ 	.word	0x000005c0
        /*0430*/ 	.word	0x000000ff
        /*0434*/ 	.word	0x000000d8
        /*0438*/ 	.short	0x0100
        /*043a*/ 	.byte	0x08
	.zero		1


	//   ....[55]....
        /*043c*/ 	.word	0x000005d0
        /*0440*/ 	.word	0x000000ff
        /*0444*/ 	.word	0x00000298
        /*0448*/ 	.short	0x0100
        /*044a*/ 	.byte	0x08
	.zero		1


	//   ....[56]....
        /*044c*/ 	.word	0x000005e0
        /*0450*/ 	.word	0x000000ff
        /*0454*/ 	.word	0x000000e0
        /*0458*/ 	.short	0x0100
        /*045a*/ 	.byte	0x08
	.zero		1


	//   ....[57]....
        /*045c*/ 	.word	0x000005f0
        /*0460*/ 	.word	0x000000ff
        /*0464*/ 	.word	0x000002a0
        /*0468*/ 	.short	0x0100
        /*046a*/ 	.byte	0x08
	.zero		1


	//   ....[58]....
        /*046c*/ 	.word	0x00000600
        /*0470*/ 	.word	0x000000ff
        /*0474*/ 	.word	0x000000e8
        /*0478*/ 	.short	0x0100
        /*047a*/ 	.byte	0x08
	.zero		1


	//   ....[59]....
        /*047c*/ 	.word	0x00000610
        /*0480*/ 	.word	0x000000ff
        /*0484*/ 	.word	0x000002a8
        /*0488*/ 	.short	0x0100
        /*048a*/ 	.byte	0x08
	.zero		1


	//   ....[60]....
        /*048c*/ 	.word	0x00000620
        /*0490*/ 	.word	0x000000ff
        /*0494*/ 	.word	0x000000f0
        /*0498*/ 	.short	0x0100
        /*049a*/ 	.byte	0x08
	.zero		1


	//   ....[61]....
        /*049c*/ 	.word	0x00000630
        /*04a0*/ 	.word	0x000000ff
        /*04a4*/ 	.word	0x000002b0
        /*04a8*/ 	.short	0x0100
        /*04aa*/ 	.byte	0x08
	.zero		1


	//   ....[62]....
        /*04ac*/ 	.word	0x00000640
        /*04b0*/ 	.word	0x000000ff
        /*04b4*/ 	.word	0x000000f8
        /*04b8*/ 	.short	0x0100
        /*04ba*/ 	.byte	0x08
	.zero		1


	//   ....[63]....
        /*04bc*/ 	.word	0x00000650
        /*04c0*/ 	.word	0x000000ff
        /*04c4*/ 	.word	0x000002b8
        /*04c8*/ 	.short	0x0100
        /*04ca*/ 	.byte	0x08
	.zero		1


	//   ....[64]....
        /*04cc*/ 	.word	0x00000660
        /*04d0*/ 	.word	0x000000ff
        /*04d4*/ 	.word	0x00000100
        /*04d8*/ 	.short	0x0100
        /*04da*/ 	.byte	0x08
	.zero		1


	//   ....[65]....
        /*04dc*/ 	.word	0x00000670
        /*04e0*/ 	.word	0x000000ff
        /*04e4*/ 	.word	0x000002c0
        /*04e8*/ 	.short	0x0100
        /*04ea*/ 	.byte	0x08
	.zero		1


	//   ....[66]....
        /*04ec*/ 	.word	0x00000680
        /*04f0*/ 	.word	0x000000ff
        /*04f4*/ 	.word	0x00000108
        /*04f8*/ 	.short	0x0100
        /*04fa*/ 	.byte	0x08
	.zero		1


	//   ....[67]....
        /*04fc*/ 	.word	0x00000690
        /*0500*/ 	.word	0x000000ff
        /*0504*/ 	.word	0x000002c8
        /*0508*/ 	.short	0x0100
        /*050a*/ 	.byte	0x08
	.zero		1


	//   ....[68]....
        /*050c*/ 	.word	0x000006a0
        /*0510*/ 	.word	0x000000ff
        /*0514*/ 	.word	0x00000110
        /*0518*/ 	.short	0x0100
        /*051a*/ 	.byte	0x08
	.zero		1


	//   ....[69]....
        /*051c*/ 	.word	0x000006b0
        /*0520*/ 	.word	0x000000ff
        /*0524*/ 	.word	0x000002d0
        /*0528*/ 	.short	0x0100
        /*052a*/ 	.byte	0x08
	.zero		1


	//   ....[70]....
        /*052c*/ 	.word	0x000006c0
        /*0530*/ 	.word	0x000000ff
        /*0534*/ 	.word	0x00000118
        /*0538*/ 	.short	0x0100
        /*053a*/ 	.byte	0x08
	.zero		1


	//   ....[71]....
        /*053c*/ 	.word	0x000006d0
        /*0540*/ 	.word	0x000000ff
        /*0544*/ 	.word	0x000002d8
        /*0548*/ 	.short	0x0100
        /*054a*/ 	.byte	0x08
	.zero		1


	//   ....[72]....
        /*054c*/ 	.word	0x000006e0
        /*0550*/ 	.word	0x000000ff
        /*0554*/ 	.word	0x00000120
        /*0558*/ 	.short	0x0100
        /*055a*/ 	.byte	0x08
	.zero		1


	//   ....[73]....
        /*055c*/ 	.word	0x000006f0
        /*0560*/ 	.word	0x000000ff
        /*0564*/ 	.word	0x000002e0
        /*0568*/ 	.short	0x0100
        /*056a*/ 	.byte	0x08
	.zero		1


	//   ....[74]....
        /*056c*/ 	.word	0x00000700
        /*0570*/ 	.word	0x000000ff
        /*0574*/ 	.word	0x00000128
        /*0578*/ 	.short	0x0100
        /*057a*/ 	.byte	0x08
	.zero		1


	//   ....[75]....
        /*057c*/ 	.word	0x00000710
        /*0580*/ 	.word	0x000000ff
        /*0584*/ 	.word	0x000002e8
        /*0588*/ 	.short	0x0100
        /*058a*/ 	.byte	0x08
	.zero		1


	//   ....[76]....
        /*058c*/ 	.word	0x00000720
        /*0590*/ 	.word	0x000000ff
        /*0594*/ 	.word	0x00000130
        /*0598*/ 	.short	0x0100
        /*059a*/ 	.byte	0x08
	.zero		1


	//   ....[77]....
        /*059c*/ 	.word	0x00000730
        /*05a0*/ 	.word	0x000000ff
        /*05a4*/ 	.word	0x000002f0
        /*05a8*/ 	.short	0x0100
        /*05aa*/ 	.byte	0x08
	.zero		1


	//   ....[78]....
        /*05ac*/ 	.word	0x00000740
        /*05b0*/ 	.word	0x000000ff
        /*05b4*/ 	.word	0x00000138
        /*05b8*/ 	.short	0x0100
        /*05ba*/ 	.byte	0x08
	.zero		1


	//   ....[79]....
        /*05bc*/ 	.word	0x00000750
        /*05c0*/ 	.word	0x000000ff
        /*05c4*/ 	.word	0x000002f8
        /*05c8*/ 	.short	0x0100
        /*05ca*/ 	.byte	0x08
	.zero		1


	//   ....[80]....
        /*05cc*/ 	.word	0x00000760
        /*05d0*/ 	.word	0x000000ff
        /*05d4*/ 	.word	0x00000140
        /*05d8*/ 	.short	0x0100
        /*05da*/ 	.byte	0x08
	.zero		1


	//   ....[81]....
        /*05dc*/ 	.word	0x00000770
        /*05e0*/ 	.word	0x000000ff
        /*05e4*/ 	.word	0x00000300
        /*05e8*/ 	.short	0x0100
        /*05ea*/ 	.byte	0x08
	.zero		1


	//   ....[82]....
        /*05ec*/ 	.word	0x00000780
        /*05f0*/ 	.word	0x000000ff
        /*05f4*/ 	.word	0x00000148
        /*05f8*/ 	.short	0x0100
        /*05fa*/ 	.byte	0x08
	.zero		1


	//   ....[83]....
        /*05fc*/ 	.word	0x00000790
        /*0600*/ 	.word	0x000000ff
        /*0604*/ 	.word	0x00000308
        /*0608*/ 	.short	0x0100
        /*060a*/ 	.byte	0x08
	.zero		1


	//   ....[84]....
        /*060c*/ 	.word	0x000007a0
        /*0610*/ 	.word	0x000000ff
        /*0614*/ 	.word	0x00000150
        /*0618*/ 	.short	0x0100
        /*061a*/ 	.byte	0x08
	.zero		1


	//   ....[85]....
        /*061c*/ 	.word	0x000007b0
        /*0620*/ 	.word	0x000000ff
        /*0624*/ 	.word	0x00000310
        /*0628*/ 	.short	0x0100
        /*062a*/ 	.byte	0x08
	.zero		1


	//   ....[86]....
        /*062c*/ 	.word	0x000007c0
        /*0630*/ 	.word	0x000000ff
        /*0634*/ 	.word	0x00000158
        /*0638*/ 	.short	0x0100
        /*063a*/ 	.byte	0x08
	.zero		1


	//   ....[87]....
        /*063c*/ 	.word	0x000007d0
        /*0640*/ 	.word	0x000000ff
        /*0644*/ 	.word	0x00000318
        /*0648*/ 	.short	0x0100
        /*064a*/ 	.byte	0x08
	.zero		1


	//   ....[88]....
        /*064c*/ 	.word	0x000007e0
        /*0650*/ 	.word	0x000000ff
        /*0654*/ 	.word	0x00000160
        /*0658*/ 	.short	0x0100
        /*065a*/ 	.byte	0x08
	.zero		1


	//   ....[89]....
        /*065c*/ 	.word	0x000007f0
        /*0660*/ 	.word	0x000000ff
        /*0664*/ 	.word	0x00000320
        /*0668*/ 	.short	0x0100
        /*066a*/ 	.byte	0x08
	.zero		1


	//   ....[90]....
        /*066c*/ 	.word	0x00000800
        /*0670*/ 	.word	0x000000ff
        /*0674*/ 	.word	0x00000168
        /*0678*/ 	.short	0x0100
        /*067a*/ 	.byte	0x08
	.zero		1


	//   ....[91]....
        /*067c*/ 	.word	0x00000810
        /*0680*/ 	.word	0x000000ff
        /*0684*/ 	.word	0x00000328
        /*0688*/ 	.short	0x0100
        /*068a*/ 	.byte	0x08
	.zero		1


	//   ....[92]....
        /*068c*/ 	.word	0x00000820
        /*0690*/ 	.word	0x000000ff
        /*0694*/ 	.word	0x00000170
        /*0698*/ 	.short	0x0100
        /*069a*/ 	.byte	0x08
	.zero		1


	//   ....[93]....
        /*069c*/ 	.word	0x00000830
        /*06a0*/ 	.word	0x000000ff
        /*06a4*/ 	.word	0x00000330
        /*06a8*/ 	.short	0x0100
        /*06aa*/ 	.byte	0x08
	.zero		1


	//   ....[94]....
        /*06ac*/ 	.word	0x00000840
        /*06b0*/ 	.word	0x000000ff
        /*06b4*/ 	.word	0x00000178
        /*06b8*/ 	.short	0x0100
        /*06ba*/ 	.byte	0x08
	.zero		1


	//   ....[95]....
        /*06bc*/ 	.word	0x00000850
        /*06c0*/ 	.word	0x000000ff
        /*06c4*/ 	.word	0x00000338
        /*06c8*/ 	.short	0x0100
        /*06ca*/ 	.byte	0x08
	.zero		1


	//   ....[96]....
        /*06cc*/ 	.word	0x00000860
        /*06d0*/ 	.word	0x000000ff
        /*06d4*/ 	.word	0x00000180
        /*06d8*/ 	.short	0x0100
        /*06da*/ 	.byte	0x08
	.zero		1


	//   ....[97]....
        /*06dc*/ 	.word	0x00000870
        /*06e0*/ 	.word	0x000000ff
        /*06e4*/ 	.word	0x00000340
        /*06e8*/ 	.short	0x0100
        /*06ea*/ 	.byte	0x08
	.zero		1


	//   ....[98]....
        /*06ec*/ 	.word	0x00000880
        /*06f0*/ 	.word	0x000000ff
        /*06f4*/ 	.word	0x00000188
        /*06f8*/ 	.short	0x0100
        /*06fa*/ 	.byte	0x08
	.zero		1


	//   ....[99]....
        /*06fc*/ 	.word	0x00000890
        /*0700*/ 	.word	0x000000ff
        /*0704*/ 	.word	0x00000348
        /*0708*/ 	.short	0x0100
        /*070a*/ 	.byte	0x08
	.zero		1


	//   ....[100]....
        /*070c*/ 	.word	0x000008a0
        /*0710*/ 	.word	0x000000ff
        /*0714*/ 	.word	0x00000190
        /*0718*/ 	.short	0x0100
        /*071a*/ 	.byte	0x08
	.zero		1


	//   ....[101]....
        /*071c*/ 	.word	0x000008b0
        /*0720*/ 	.word	0x000000ff
        /*0724*/ 	.word	0x00000350
        /*0728*/ 	.short	0x0100
        /*072a*/ 	.byte	0x08
	.zero		1


	//   ....[102]....
        /*072c*/ 	.word	0x000008c0
        /*0730*/ 	.word	0x000000ff
        /*0734*/ 	.word	0x00000198
        /*0738*/ 	.short	0x0100
        /*073a*/ 	.byte	0x08
	.zero		1


	//   ....[103]....
        /*073c*/ 	.word	0x000008d0
        /*0740*/ 	.word	0x000000ff
        /*0744*/ 	.word	0x00000358
        /*0748*/ 	.short	0x0100
        /*074a*/ 	.byte	0x08
	.zero		1


	//   ....[104]....
        /*074c*/ 	.word	0x000008e0
        /*0750*/ 	.word	0x000000ff
        /*0754*/ 	.word	0x000001a0
        /*0758*/ 	.short	0x0100
        /*075a*/ 	.byte	0x08
	.zero		1


	//   ....[105]....
        /*075c*/ 	.word	0x000008f0
        /*0760*/ 	.word	0x000000ff
        /*0764*/ 	.word	0x00000360
        /*0768*/ 	.short	0x0100
        /*076a*/ 	.byte	0x08
	.zero		1


	//   ....[106]....
        /*076c*/ 	.word	0x00000900
        /*0770*/ 	.word	0x000000ff
        /*0774*/ 	.word	0x000001a8
        /*0778*/ 	.short	0x0100
        /*077a*/ 	.byte	0x08
	.zero		1


	//   ....[107]....
        /*077c*/ 	.word	0x00000910
        /*0780*/ 	.word	0x000000ff
        /*0784*/ 	.word	0x00000368
        /*0788*/ 	.short	0x0100
        /*078a*/ 	.byte	0x08
	.zero		1


	//   ....[108]....
        /*078c*/ 	.word	0x00000920
        /*0790*/ 	.word	0x000000ff
        /*0794*/ 	.word	0x000001b0
        /*0798*/ 	.short	0x0100
        /*079a*/ 	.byte	0x08
	.zero		1


	//   ....[109]....
        /*079c*/ 	.word	0x00000930
        /*07a0*/ 	.word	0x000000ff
        /*07a4*/ 	.word	0x00000370
        /*07a8*/ 	.short	0x0100
        /*07aa*/ 	.byte	0x08
	.zero		1


	//   ....[110]....
        /*07ac*/ 	.word	0x00000940
        /*07b0*/ 	.word	0x000000ff
        /*07b4*/ 	.word	0x000001b8
        /*07b8*/ 	.short	0x0100
        /*07ba*/ 	.byte	0x08
	.zero		1


	//   ....[111]....
        /*07bc*/ 	.word	0x00000950
        /*07c0*/ 	.word	0x000000ff
        /*07c4*/ 	.word	0x00000378
        /*07c8*/ 	.short	0x0100
        /*07ca*/ 	.byte	0x08
	.zero		1


	//   ....[112]....
        /*07cc*/ 	.word	0x00000eb0
        /*07d0*/ 	.word	0x000000ff
        /*07d4*/ 	.word	0x000003b0
        /*07d8*/ 	.short	0x0100
        /*07da*/ 	.byte	0x08
	.zero		1


	//   ....[113]....
        /*07dc*/ 	.word	0x00000f40
        /*07e0*/ 	.word	0x000000ff
        /*07e4*/ 	.word	0x000003b8
        /*07e8*/ 	.short	0x0100
        /*07ea*/ 	.byte	0x08
	.zero		1


	//   ....[114]....
        /*07ec*/ 	.word	0x00000f90
        /*07f0*/ 	.word	0x000000ff
        /*07f4*/ 	.word	0x00000390
        /*07f8*/ 	.short	0x0100
        /*07fa*/ 	.byte	0x09
	.zero		1


	//   ....[115]....
        /*07fc*/ 	.word	0x00000fa0
        /*0800*/ 	.word	0x000000ff
        /*0804*/ 	.word	0x00000398
        /*0808*/ 	.short	0x0100
        /*080a*/ 	.byte	0x09
	.zero		1


	//   ....[116]....
        /*080c*/ 	.word	0x00000fb0
        /*0810*/ 	.word	0x000000ff
        /*0814*/ 	.word	0x000003a0
        /*0818*/ 	.short	0x0100
        /*081a*/ 	.byte	0x09
	.zero		1


	//   ....[117]....
        /*081c*/ 	.word	0x00000fc0
        /*0820*/ 	.word	0x000000ff
        /*0824*/ 	.word	0x000003a8
        /*0828*/ 	.short	0x0100
        /*082a*/ 	.byte	0x09
	.zero		1


	//   ....[118]....
        /*082c*/ 	.word	0x00001eb0
        /*0830*/ 	.word	0x000000ff
        /*0834*/ 	.word	0xfffffff8
        /*0838*/ 	.short	0x010a
        /*083a*/ 	.byte	0x2b
	.zero		1


	//   ....[119]....
        /*083c*/ 	.word	0x00002070
        /*0840*/ 	.word	0x00000003
        /*0844*/ 	.word	0x00000000
        /*0848*/ 	.short	0x010a
        /*084a*/ 	.byte	0x3f
	.zero		1


	//   ....[120]....
        /*084c*/ 	.word	0x000020b0
        /*0850*/ 	.word	0x00000003
        /*0854*/ 	.word	0x00000000
        /*0858*/ 	.short	0x010a
        /*085a*/ 	.byte	0x3f
	.zero		1


	//   ....[121]....
        /*085c*/ 	.word	0x00002240
        /*0860*/ 	.word	0x000000ff
        /*0864*/ 	.word	0x00000000
        /*0868*/ 	.short	0x010a
        /*086a*/ 	.byte	0x04
	.zero		1


	//   ....[122]....
        /*086c*/ 	.word	0x00002280
        /*0870*/ 	.word	0x000000ff
        /*0874*/ 	.word	0x00000000
        /*0878*/ 	.short	0x010a
        /*087a*/ 	.byte	0x04
	.zero		1


	//   ....[123]....
        /*087c*/ 	.word	0x00002370
        /*0880*/ 	.word	0x00000005
        /*0884*/ 	.word	0x00000000
        /*0888*/ 	.short	0x0101
        /*088a*/ 	.byte	0x3f
	.zero		1


	//   ....[124]....
        /*088c*/ 	.word	0x00002480
        /*0890*/ 	.word	0x00000003
        /*0894*/ 	.word	0x00000000
        /*0898*/ 	.short	0x0101
        /*089a*/ 	.byte	0x2f
	.zero		1


	//   ....[125]....
        /*089c*/ 	.word	0x00002580
        /*08a0*/ 	.word	0x00000003
        /*08a4*/ 	.word	0x00000000
        /*08a8*/ 	.short	0x0101
        /*08aa*/ 	.byte	0x3f
	.zero		1


	//   ....[126]....
        /*08ac*/ 	.word	0x00002600
        /*08b0*/ 	.word	0x000000ff
        /*08b4*/ 	.word	0x00000008
        /*08b8*/ 	.short	0x010a
        /*08ba*/ 	.byte	0x2b
	.zero		1


	//   ....[127]....
        /*08bc*/ 	.word	0x00004410
        /*08c0*/ 	.word	0x00000000
        /*08c4*/ 	.word	0x00000000
        /*08c8*/ 	.short	0x0101
        /*08ca*/ 	.byte	0x2f
	.zero		1


	//   ....[128]....
        /*08cc*/ 	.word	0x00004e40
        /*08d0*/ 	.word	0x0000000b
        /*08d4*/ 	.word	0x000001c0
        /*08d8*/ 	.short	0x010a
        /*08da*/ 	.byte	0x3f
	.zero		1


	//   ....[129]....
        /*08dc*/ 	.word	0x00005220
        /*08e0*/ 	.word	0x00000004
        /*08e4*/ 	.word	0x000003b8
        /*08e8*/ 	.short	0x0101
        /*08ea*/ 	.byte	0x3f
	.zero		1


	//   ....[130]....
        /*08ec*/ 	.word	0x00005940
        /*08f0*/ 	.word	0x00000007
        /*08f4*/ 	.word	0x00000000
        /*08f8*/ 	.short	0x010a
        /*08fa*/ 	.byte	0x3f
	.zero		1


	//   ....[131]....
        /*08fc*/ 	.word	0x000059c0
        /*0900*/ 	.word	0x00000006
        /*0904*/ 	.word	0x00000000
        /*0908*/ 	.short	0x010a
        /*090a*/ 	.byte	0x3f
	.zero		1


	//   ....[132]....
        /*090c*/ 	.word	0x00005a50
        /*0910*/ 	.word	0x00000007
        /*0914*/ 	.word	0x00000000
        /*0918*/ 	.short	0x010a
        /*091a*/ 	.byte	0x3f
	.zero		1


	//   ....[133]....
        /*091c*/ 	.word	0x00005ae0
        /*0920*/ 	.word	0x00000006
        /*0924*/ 	.word	0x00000000
        /*0928*/ 	.short	0x010a
        /*092a*/ 	.byte	0x3f
	.zero		1


	//   ....[134]....
        /*092c*/ 	.word	0x00005b70
        /*0930*/ 	.word	0x00000007
        /*0934*/ 	.word	0x00000000
        /*0938*/ 	.short	0x010a
        /*093a*/ 	.byte	0x3f
	.zero		1


	//   ....[135]....
        /*093c*/ 	.word	0x00005c00
        /*0940*/ 	.word	0x00000006
        /*0944*/ 	.word	0x00000000
        /*0948*/ 	.short	0x010a
        /*094a*/ 	.byte	0x3f
	.zero		1


	//   ....[136]....
        /*094c*/ 	.word	0x00005c90
        /*0950*/ 	.word	0x00000007
        /*0954*/ 	.word	0x00000000
        /*0958*/ 	.short	0x010a
        /*095a*/ 	.byte	0x3f
	.zero		1


	//   ....[137]....
        /*095c*/ 	.word	0x00005d20
        /*0960*/ 	.word	0x00000006
        /*0964*/ 	.word	0x00000000
        /*0968*/ 	.short	0x010a
        /*096a*/ 	.byte	0x3f
	.zero		1


	//   ....[138]....
        /*096c*/ 	.word	0x00005db0
        /*0970*/ 	.word	0x00000007
        /*0974*/ 	.word	0x00000000
        /*0978*/ 	.short	0x010a
        /*097a*/ 	.byte	0x3f
	.zero		1


	//   ....[139]....
        /*097c*/ 	.word	0x00005e40
        /*0980*/ 	.word	0x00000006
        /*0984*/ 	.word	0x00000000
        /*0988*/ 	.short	0x010a
        /*098a*/ 	.byte	0x3f
	.zero		1


	//   ....[140]....
        /*098c*/ 	.word	0x00005ed0
        /*0990*/ 	.word	0x00000007
        /*0994*/ 	.word	0x00000000
        /*0998*/ 	.short	0x010a
        /*099a*/ 	.byte	0x3f
	.zero		1


	//   ....[141]....
        /*099c*/ 	.word	0x00005f60
        /*09a0*/ 	.word	0x00000006
        /*09a4*/ 	.word	0x00000000
        /*09a8*/ 	.short	0x010a
        /*09aa*/ 	.byte	0x3f
	.zero		1


	//   ....[142]....
        /*09ac*/ 	.word	0x00005ff0
        /*09b0*/ 	.word	0x00000007
        /*09b4*/ 	.word	0x00000000
        /*09b8*/ 	.short	0x010a
        /*09ba*/ 	.byte	0x3f
	.zero		1


	//   ....[143]....
        /*09bc*/ 	.word	0x00006080
        /*09c0*/ 	.word	0x00000006
        /*09c4*/ 	.word	0x00000000
        /*09c8*/ 	.short	0x010a
        /*09ca*/ 	.byte	0x3f
	.zero		1


	//   ....[144]....
        /*09cc*/ 	.word	0x00006110
        /*09d0*/ 	.word	0x00000007
        /*09d4*/ 	.word	0x00000000
        /*09d8*/ 	.short	0x010a
        /*09da*/ 	.byte	0x3f
	.zero		1


	//   ....[145]....
        /*09dc*/ 	.word	0x000061a0
        /*09e0*/ 	.word	0x00000006
        /*09e4*/ 	.word	0x00000000
        /*09e8*/ 	.short	0x010a
        /*09ea*/ 	.byte	0x3f
	.zero		1


	//   ....[146]....
        /*09ec*/ 	.word	0x00006230
        /*09f0*/ 	.word	0x00000007
        /*09f4*/ 	.word	0x00000000
        /*09f8*/ 	.short	0x010a
        /*09fa*/ 	.byte	0x3f
	.zero		1


	//   ....[147]....
        /*09fc*/ 	.word	0x000062c0
        /*0a00*/ 	.word	0x00000006
        /*0a04*/ 	.word	0x00000000
        /*0a08*/ 	.short	0x010a
        /*0a0a*/ 	.byte	0x3f
	.zero		1


	//   ....[148]....
        /*0a0c*/ 	.word	0x00006350
        /*0a10*/ 	.word	0x00000007
        /*0a14*/ 	.word	0x00000000
        /*0a18*/ 	.short	0x010a
        /*0a1a*/ 	.byte	0x3f
	.zero		1


	//   ....[149]....
        /*0a1c*/ 	.word	0x000063e0
        /*0a20*/ 	.word	0x00000006
        /*0a24*/ 	.word	0x00000000
        /*0a28*/ 	.short	0x010a
        /*0a2a*/ 	.byte	0x3f
	.zero		1


	//   ....[150]....
        /*0a2c*/ 	.word	0x00006470
        /*0a30*/ 	.word	0x00000007
        /*0a34*/ 	.word	0x00000000
        /*0a38*/ 	.short	0x010a
        /*0a3a*/ 	.byte	0x3f
	.zero		1


	//   ....[151]....
        /*0a3c*/ 	.word	0x00006500
        /*0a40*/ 	.word	0x00000006
        /*0a44*/ 	.word	0x00000000
        /*0a48*/ 	.short	0x010a
        /*0a4a*/ 	.byte	0x3f
	.zero		1


	//   ....[152]....
        /*0a4c*/ 	.word	0x00006590
        /*0a50*/ 	.word	0x00000007
        /*0a54*/ 	.word	0x00000000
        /*0a58*/ 	.short	0x010a
        /*0a5a*/ 	.byte	0x3f
	.zero		1


	//   ....[153]....
        /*0a5c*/ 	.word	0x00006620
        /*0a60*/ 	.word	0x00000006
        /*0a64*/ 	.word	0x00000000
        /*0a68*/ 	.short	0x010a
        /*0a6a*/ 	.byte	0x3f
	.zero		1


	//   ....[154]....
        /*0a6c*/ 	.word	0x000066b0
        /*0a70*/ 	.word	0x00000007
        /*0a74*/ 	.word	0x00000000
        /*0a78*/ 	.short	0x010a
        /*0a7a*/ 	.byte	0x3f
	.zero		1


	//   ....[155]....
        /*0a7c*/ 	.word	0x00006740
        /*0a80*/ 	.word	0x00000006
        /*0a84*/ 	.word	0x00000000
        /*0a88*/ 	.short	0x010a
        /*0a8a*/ 	.byte	0x3f
	.zero		1


	//   ....[156]....
        /*0a8c*/ 	.word	0x000067d0
        /*0a90*/ 	.word	0x00000007
        /*0a94*/ 	.word	0x00000000
        /*0a98*/ 	.short	0x010a
        /*0a9a*/ 	.byte	0x3f
	.zero		1


	//   ....[157]....
        /*0a9c*/ 	.word	0x00006860
        /*0aa0*/ 	.word	0x00000006
        /*0aa4*/ 	.word	0x00000000
        /*0aa8*/ 	.short	0x010a
        /*0aaa*/ 	.byte	0x3f
	.zero		1


	//   ....[158]....
        /*0aac*/ 	.word	0x000068f0
        /*0ab0*/ 	.word	0x00000007
        /*0ab4*/ 	.word	0x00000000
        /*0ab8*/ 	.short	0x010a
        /*0aba*/ 	.byte	0x3f
	.zero		1


	//   ....[159]....
        /*0abc*/ 	.word	0x00006980
        /*0ac0*/ 	.word	0x00000006
        /*0ac4*/ 	.word	0x00000000
        /*0ac8*/ 	.short	0x010a
        /*0aca*/ 	.byte	0x3f
	.zero		1


	//   ....[160]....
        /*0acc*/ 	.word	0x00006a10
        /*0ad0*/ 	.word	0x00000007
        /*0ad4*/ 	.word	0x00000000
        /*0ad8*/ 	.short	0x010a
        /*0ada*/ 	.byte	0x3f
	.zero		1


	//   ....[161]....
        /*0adc*/ 	.word	0x00006aa0
        /*0ae0*/ 	.word	0x00000006
        /*0ae4*/ 	.word	0x00000000
        /*0ae8*/ 	.short	0x010a
        /*0aea*/ 	.byte	0x3f
	.zero		1


	//   ....[162]....
        /*0aec*/ 	.word	0x00006b30
        /*0af0*/ 	.word	0x00000007
        /*0af4*/ 	.word	0x00000000
        /*0af8*/ 	.short	0x010a
        /*0afa*/ 	.byte	0x3f
	.zero		1


	//   ....[163]....
        /*0afc*/ 	.word	0x00006bc0
        /*0b00*/ 	.word	0x00000006
        /*0b04*/ 	.word	0x00000000
        /*0b08*/ 	.short	0x010a
        /*0b0a*/ 	.byte	0x3f
	.zero		1


	//   ....[164]....
        /*0b0c*/ 	.word	0x00006c50
        /*0b10*/ 	.word	0x00000007
        /*0b14*/ 	.word	0x00000000
        /*0b18*/ 	.short	0x010a
        /*0b1a*/ 	.byte	0x3f
	.zero		1


	//   ....[165]....
        /*0b1c*/ 	.word	0x00006ce0
        /*0b20*/ 	.word	0x00000006
        /*0b24*/ 	.word	0x00000000
        /*0b28*/ 	.short	0x010a
        /*0b2a*/ 	.byte	0x3f
	.zero		1


	//   ....[166]....
        /*0b2c*/ 	.word	0x00006d70
        /*0b30*/ 	.word	0x00000007
        /*0b34*/ 	.word	0x00000000
        /*0b38*/ 	.short	0x010a
        /*0b3a*/ 	.byte	0x3f
	.zero		1


	//   ....[167]....
        /*0b3c*/ 	.word	0x00006e00
        /*0b40*/ 	.word	0x00000006
        /*0b44*/ 	.word	0x00000000
        /*0b48*/ 	.short	0x010a
        /*0b4a*/ 	.byte	0x3f
	.zero		1


	//   ....[168]....
        /*0b4c*/ 	.word	0x00006e90
        /*0b50*/ 	.word	0x00000007
        /*0b54*/ 	.word	0x00000000
        /*0b58*/ 	.short	0x010a
        /*0b5a*/ 	.byte	0x3f
	.zero		1


	//   ....[169]....
        /*0b5c*/ 	.word	0x00006f20
        /*0b60*/ 	.word	0x00000006
        /*0b64*/ 	.word	0x00000000
        /*0b68*/ 	.short	0x010a
        /*0b6a*/ 	.byte	0x3f
	.zero		1


	//   ....[170]....
        /*0b6c*/ 	.word	0x00006fb0
        /*0b70*/ 	.word	0x00000007
        /*0b74*/ 	.word	0x00000000
        /*0b78*/ 	.short	0x010a
        /*0b7a*/ 	.byte	0x3f
	.zero		1


	//   ....[171]....
        /*0b7c*/ 	.word	0x00007040
        /*0b80*/ 	.word	0x00000006
        /*0b84*/ 	.word	0x00000000
        /*0b88*/ 	.short	0x010a
        /*0b8a*/ 	.byte	0x3f
	.zero		1


	//   ....[172]....
        /*0b8c*/ 	.word	0x000070d0
        /*0b90*/ 	.word	0x00000007
        /*0b94*/ 	.word	0x00000000
        /*0b98*/ 	.short	0x010a
        /*0b9a*/ 	.byte	0x3f
	.zero		1


	//   ....[173]....
        /*0b9c*/ 	.word	0x00007160
        /*0ba0*/ 	.word	0x00000006
        /*0ba4*/ 	.word	0x00000000
        /*0ba8*/ 	.short	0x010a
        /*0baa*/ 	.byte	0x3f
	.zero		1


	//   ....[174]....
        /*0bac*/ 	.word	0x000071f0
        /*0bb0*/ 	.word	0x00000007
        /*0bb4*/ 	.word	0x00000000
        /*0bb8*/ 	.short	0x010a
        /*0bba*/ 	.byte	0x3f
	.zero		1


	//   ....[175]....
        /*0bbc*/ 	.word	0x00007280
        /*0bc0*/ 	.word	0x00000006
        /*0bc4*/ 	.word	0x00000000
        /*0bc8*/ 	.short	0x010a
        /*0bca*/ 	.byte	0x3f
	.zero		1


	//   ....[176]....
        /*0bcc*/ 	.word	0x00007310
        /*0bd0*/ 	.word	0x00000007
        /*0bd4*/ 	.word	0x00000000
        /*0bd8*/ 	.short	0x010a
        /*0bda*/ 	.byte	0x3f
	.zero		1


	//   ....[177]....
        /*0bdc*/ 	.word	0x000073a0
        /*0be0*/ 	.word	0x00000006
        /*0be4*/ 	.word	0x00000000
        /*0be8*/ 	.short	0x010a
        /*0bea*/ 	.byte	0x3f
	.zero		1


	//   ....[178]....
        /*0bec*/ 	.word	0x00007430
        /*0bf0*/ 	.word	0x00000007
        /*0bf4*/ 	.word	0x00000000
        /*0bf8*/ 	.short	0x010a
        /*0bfa*/ 	.byte	0x3f
	.zero		1


	//   ....[179]....
        /*0bfc*/ 	.word	0x000074c0
        /*0c00*/ 	.word	0x00000006
        /*0c04*/ 	.word	0x00000000
        /*0c08*/ 	.short	0x010a
        /*0c0a*/ 	.byte	0x3f
	.zero		1


	//   ....[180]....
        /*0c0c*/ 	.word	0x00007550
        /*0c10*/ 	.word	0x00000007
        /*0c14*/ 	.word	0x00000000
        /*0c18*/ 	.short	0x010a
        /*0c1a*/ 	.byte	0x3f
	.zero		1


	//   ....[181]....
        /*0c1c*/ 	.word	0x000075e0
        /*0c20*/ 	.word	0x00000006
        /*0c24*/ 	.word	0x00000000
        /*0c28*/ 	.short	0x010a
        /*0c2a*/ 	.byte	0x3f
	.zero		1


	//   ....[182]....
        /*0c2c*/ 	.word	0x00007670
        /*0c30*/ 	.word	0x00000007
        /*0c34*/ 	.word	0x00000000
        /*0c38*/ 	.short	0x010a
        /*0c3a*/ 	.byte	0x3f
	.zero		1


	//   ....[183]....
        /*0c3c*/ 	.word	0x00007700
        /*0c40*/ 	.word	0x00000006
        /*0c44*/ 	.word	0x00000000
        /*0c48*/ 	.short	0x010a
        /*0c4a*/ 	.byte	0x3f
	.zero		1


	//   ....[184]....
        /*0c4c*/ 	.word	0x00007790
        /*0c50*/ 	.word	0x00000007
        /*0c54*/ 	.word	0x00000000
        /*0c58*/ 	.short	0x010a
        /*0c5a*/ 	.byte	0x3f
	.zero		1


	//   ....[185]....
        /*0c5c*/ 	.word	0x00007820
        /*0c60*/ 	.word	0x00000005
        /*0c64*/ 	.word	0x00000000
        /*0c68*/ 	.short	0x010a
        /*0c6a*/ 	.byte	0x3f
	.zero		1


	//   ....[186]....
        /*0c6c*/ 	.word	0x00007890
        /*0c70*/ 	.word	0x00000003
        /*0c74*/ 	.word	0xfffffff8
        /*0c78*/ 	.short	0x010a
        /*0c7a*/ 	.byte	0x3f
	.zero		1


	//   ....[187]....
        /*0c7c*/ 	.word	0x000078e0
        /*0c80*/ 	.word	0x00000003
        /*0c84*/ 	.word	0x00000000
        /*0c88*/ 	.short	0x010a
        /*0c8a*/ 	.byte	0x3f
	.zero		1


	//   ....[188]....
        /*0c8c*/ 	.word	0x00007940
        /*0c90*/ 	.word	0x00000005
        /*0c94*/ 	.word	0x00000000
        /*0c98*/ 	.short	0x010a
        /*0c9a*/ 	.byte	0x3f
	.zero		1


	//   ....[189]....
        /*0c9c*/ 	.word	0x000079a0
        /*0ca0*/ 	.word	0x00000004
        /*0ca4*/ 	.word	0x00000008
        /*0ca8*/ 	.short	0x010a
        /*0caa*/ 	.byte	0x3f
	.zero		1


	//   ....[190]....
        /*0cac*/ 	.word	0x00007a70
        /*0cb0*/ 	.word	0x0000000b
        /*0cb4*/ 	.word	0x000001c0
        /*0cb8*/ 	.short	0x010a
        /*0cba*/ 	.byte	0x3f
	.zero		1


	//   ....[191]....
        /*0cbc*/ 	.word	0x00007b40
        /*0cc0*/ 	.word	0x00000007
        /*0cc4*/ 	.word	0x00000000
        /*0cc8*/ 	.short	0x010a
        /*0cca*/ 	.byte	0x3f
	.zero		1


	//   ....[192]....
        /*0ccc*/ 	.word	0x00007b90
        /*0cd0*/ 	.word	0x00000006
        /*0cd4*/ 	.word	0x00000000
        /*0cd8*/ 	.short	0x010a
        /*0cda*/ 	.byte	0x3f
	.zero		1


	//   ....[193]....
        /*0cdc*/ 	.word	0x00007be0
        /*0ce0*/ 	.word	0x00000007
        /*0ce4*/ 	.word	0x00000000
        /*0ce8*/ 	.short	0x010a
        /*0cea*/ 	.byte	0x3f
	.zero		1


	//   ....[194]....
        /*0cec*/ 	.word	0x00007c30
        /*0cf0*/ 	.word	0x00000006
        /*0cf4*/ 	.word	0x00000000
        /*0cf8*/ 	.short	0x010a
        /*0cfa*/ 	.byte	0x3f
	.zero		1


	//   ....[195]....
        /*0cfc*/ 	.word	0x00007c80
        /*0d00*/ 	.word	0x00000007
        /*0d04*/ 	.word	0x00000000
        /*0d08*/ 	.short	0x010a
        /*0d0a*/ 	.byte	0x3f
	.zero		1


	//   ....[196]....
        /*0d0c*/ 	.word	0x00007cd0
        /*0d10*/ 	.word	0x00000006
        /*0d14*/ 	.word	0x00000000
        /*0d18*/ 	.short	0x010a
        /*0d1a*/ 	.byte	0x3f
	.zero		1


	//   ....[197]....
        /*0d1c*/ 	.word	0x00007d20
        /*0d20*/ 	.word	0x00000007
        /*0d24*/ 	.word	0x00000000
        /*0d28*/ 	.short	0x010a
        /*0d2a*/ 	.byte	0x3f
	.zero		1


	//   ....[198]....
        /*0d2c*/ 	.word	0x00007d70
        /*0d30*/ 	.word	0x00000006
        /*0d34*/ 	.word	0x00000000
        /*0d38*/ 	.short	0x010a
        /*0d3a*/ 	.byte	0x3f
	.zero		1


	//   ....[199]....
        /*0d3c*/ 	.word	0x00007dc0
        /*0d40*/ 	.word	0x00000007
        /*0d44*/ 	.word	0x00000000
        /*0d48*/ 	.short	0x010a
        /*0d4a*/ 	.byte	0x3f
	.zero		1


	//   ....[200]....
        /*0d4c*/ 	.word	0x00007e10
        /*0d50*/ 	.word	0x00000006
        /*0d54*/ 	.word	0x00000000
        /*0d58*/ 	.short	0x010a
        /*0d5a*/ 	.byte	0x3f
	.zero		1


	//   ....[201]....
        /*0d5c*/ 	.word	0x00007e60
        /*0d60*/ 	.word	0x00000007
        /*0d64*/ 	.word	0x00000000
        /*0d68*/ 	.short	0x010a
        /*0d6a*/ 	.byte	0x3f
	.zero		1


	//   ....[202]....
        /*0d6c*/ 	.word	0x00007eb0
        /*0d70*/ 	.word	0x00000006
        /*0d74*/ 	.word	0x00000000
        /*0d78*/ 	.short	0x010a
        /*0d7a*/ 	.byte	0x3f
	.zero		1


	//   ....[203]....
        /*0d7c*/ 	.word	0x00007f00
        /*0d80*/ 	.word	0x00000007
        /*0d84*/ 	.word	0x00000000
        /*0d88*/ 	.short	0x010a
        /*0d8a*/ 	.byte	0x3f
	.zero		1


	//   ....[204]....
        /*0d8c*/ 	.word	0x00007f50
        /*0d90*/ 	.word	0x00000006
        /*0d94*/ 	.word	0x00000000
        /*0d98*/ 	.short	0x010a
        /*0d9a*/ 	.byte	0x3f
	.zero		1


	//   ....[205]....
        /*0d9c*/ 	.word	0x00007fa0
        /*0da0*/ 	.word	0x00000007
        /*0da4*/ 	.word	0x00000000
        /*0da8*/ 	.short	0x010a
        /*0daa*/ 	.byte	0x3f
	.zero		1


	//   ....[206]....
        /*0dac*/ 	.word	0x00007ff0
        /*0db0*/ 	.word	0x00000006
        /*0db4*/ 	.word	0x00000000
        /*0db8*/ 	.short	0x010a
        /*0dba*/ 	.byte	0x3f
	.zero		1


	//   ....[207]....
        /*0dbc*/ 	.word	0x00008040
        /*0dc0*/ 	.word	0x00000007
        /*0dc4*/ 	.word	0x00000000
        /*0dc8*/ 	.short	0x010a
        /*0dca*/ 	.byte	0x3f
	.zero		1


	//   ....[208]....
        /*0dcc*/ 	.word	0x00008090
        /*0dd0*/ 	.word	0x00000006
        /*0dd4*/ 	.word	0x00000000
        /*0dd8*/ 	.short	0x010a
        /*0dda*/ 	.byte	0x3f
	.zero		1


	//   ....[209]....
        /*0ddc*/ 	.word	0x000080e0
        /*0de0*/ 	.word	0x00000007
        /*0de4*/ 	.word	0x00000000
        /*0de8*/ 	.short	0x010a
        /*0dea*/ 	.byte	0x3f
	.zero		1


	//   ....[210]....
        /*0dec*/ 	.word	0x00008130
        /*0df0*/ 	.word	0x00000006
        /*0df4*/ 	.word	0x00000000
        /*0df8*/ 	.short	0x010a
        /*0dfa*/ 	.byte	0x3f
	.zero		1


	//   ....[211]....
        /*0dfc*/ 	.word	0x00008180
        /*0e00*/ 	.word	0x00000007
        /*0e04*/ 	.word	0x00000000
        /*0e08*/ 	.short	0x010a
        /*0e0a*/ 	.byte	0x3f
	.zero		1


	//   ....[212]....
        /*0e0c*/ 	.word	0x000081d0
        /*0e10*/ 	.word	0x00000006
        /*0e14*/ 	.word	0x00000000
        /*0e18*/ 	.short	0x010a
        /*0e1a*/ 	.byte	0x3f
	.zero		1


	//   ....[213]....
        /*0e1c*/ 	.word	0x00008220
        /*0e20*/ 	.word	0x00000007
        /*0e24*/ 	.word	0x00000000
        /*0e28*/ 	.short	0x010a
        /*0e2a*/ 	.byte	0x3f
	.zero		1


	//   ....[214]....
        /*0e2c*/ 	.word	0x00008270
        /*0e30*/ 	.word	0x00000006
        /*0e34*/ 	.word	0x00000000
        /*0e38*/ 	.short	0x010a
        /*0e3a*/ 	.byte	0x3f
	.zero		1


	//   ....[215]....
        /*0e3c*/ 	.word	0x000082c0
        /*0e40*/ 	.word	0x00000007
        /*0e44*/ 	.word	0x00000000
        /*0e48*/ 	.short	0x010a
        /*0e4a*/ 	.byte	0x3f
	.zero		1


	//   ....[216]....
        /*0e4c*/ 	.word	0x00008310
        /*0e50*/ 	.word	0x00000006
        /*0e54*/ 	.word	0x00000000
        /*0e58*/ 	.short	0x010a
        /*0e5a*/ 	.byte	0x3f
	.zero		1


	//   ....[217]....
        /*0e5c*/ 	.word	0x00008360
        /*0e60*/ 	.word	0x00000007
        /*0e64*/ 	.word	0x00000000
        /*0e68*/ 	.short	0x010a
        /*0e6a*/ 	.byte	0x3f
	.zero		1


	//   ....[218]....
        /*0e6c*/ 	.word	0x000083b0
        /*0e70*/ 	.word	0x00000006
        /*0e74*/ 	.word	0x00000000
        /*0e78*/ 	.short	0x010a
        /*0e7a*/ 	.byte	0x3f
	.zero		1


	//   ....[219]....
        /*0e7c*/ 	.word	0x00008400
        /*0e80*/ 	.word	0x00000007
        /*0e84*/ 	.word	0x00000000
        /*0e88*/ 	.short	0x010a
        /*0e8a*/ 	.byte	0x3f
	.zero		1


	//   ....[220]....
        /*0e8c*/ 	.word	0x00008450
        /*0e90*/ 	.word	0x00000006
        /*0e94*/ 	.word	0x00000000
        /*0e98*/ 	.short	0x010a
        /*0e9a*/ 	.byte	0x3f
	.zero		1


	//   ....[221]....
        /*0e9c*/ 	.word	0x000084a0
        /*0ea0*/ 	.word	0x00000007
        /*0ea4*/ 	.word	0x00000000
        /*0ea8*/ 	.short	0x010a
        /*0eaa*/ 	.byte	0x3f
	.zero		1


	//   ....[222]....
        /*0eac*/ 	.word	0x000084f0
        /*0eb0*/ 	.word	0x00000006
        /*0eb4*/ 	.word	0x00000000
        /*0eb8*/ 	.short	0x010a
        /*0eba*/ 	.byte	0x3f
	.zero		1


	//   ....[223]....
        /*0ebc*/ 	.word	0x00008540
        /*0ec0*/ 	.word	0x00000007
        /*0ec4*/ 	.word	0x00000000
        /*0ec8*/ 	.short	0x010a
        /*0eca*/ 	.byte	0x3f
	.zero		1


	//   ....[224]....
        /*0ecc*/ 	.word	0x00008590
        /*0ed0*/ 	.word	0x00000006
        /*0ed4*/ 	.word	0x00000000
        /*0ed8*/ 	.short	0x010a
        /*0eda*/ 	.byte	0x3f
	.zero		1


	//   ....[225]....
        /*0edc*/ 	.word	0x000085e0
        /*0ee0*/ 	.word	0x00000007
        /*0ee4*/ 	.word	0x00000000
        /*0ee8*/ 	.short	0x010a
        /*0eea*/ 	.byte	0x3f
	.zero		1


	//   ....[226]....
        /*0eec*/ 	.word	0x00008630
        /*0ef0*/ 	.word	0x00000006
        /*0ef4*/ 	.word	0x00000000
        /*0ef8*/ 	.short	0x010a
        /*0efa*/ 	.byte	0x3f
	.zero		1


	//   ....[227]....
        /*0efc*/ 	.word	0x00008680
        /*0f00*/ 	.word	0x00000007
        /*0f04*/ 	.word	0x00000000
        /*0f08*/ 	.short	0x010a
        /*0f0a*/ 	.byte	0x3f
	.zero		1


	//   ....[228]....
        /*0f0c*/ 	.word	0x000086d0
        /*0f10*/ 	.word	0x00000006
        /*0f14*/ 	.word	0x00000000
        /*0f18*/ 	.short	0x010a
        /*0f1a*/ 	.byte	0x3f
	.zero		1


	//   ....[229]....
        /*0f1c*/ 	.word	0x00008720
        /*0f20*/ 	.word	0x00000007
        /*0f24*/ 	.word	0x00000000
        /*0f28*/ 	.short	0x010a
        /*0f2a*/ 	.byte	0x3f
	.zero		1


	//   ....[230]....
        /*0f2c*/ 	.word	0x00008770
        /*0f30*/ 	.word	0x00000006
        /*0f34*/ 	.word	0x00000000
        /*0f38*/ 	.short	0x010a
        /*0f3a*/ 	.byte	0x3f
	.zero		1


	//   ....[231]....
        /*0f3c*/ 	.word	0x000087c0
        /*0f40*/ 	.word	0x00000007
        /*0f44*/ 	.word	0x00000000
        /*0f48*/ 	.short	0x010a
        /*0f4a*/ 	.byte	0x3f
	.zero		1


	//   ....[232]....
        /*0f4c*/ 	.word	0x00008810
        /*0f50*/ 	.word	0x00000006
        /*0f54*/ 	.word	0x00000000
        /*0f58*/ 	.short	0x010a
        /*0f5a*/ 	.byte	0x3f
	.zero		1


	//   ....[233]....
        /*0f5c*/ 	.word	0x00008860
        /*0f60*/ 	.word	0x00000007
        /*0f64*/ 	.word	0x00000000
        /*0f68*/ 	.short	0x010a
        /*0f6a*/ 	.byte	0x3f
	.zero		1


	//   ....[234]....
        /*0f6c*/ 	.word	0x000088b0
        /*0f70*/ 	.word	0x00000006
        /*0f74*/ 	.word	0x00000000
        /*0f78*/ 	.short	0x010a
        /*0f7a*/ 	.byte	0x3f
	.zero		1


	//   ....[235]....
        /*0f7c*/ 	.word	0x00008900
        /*0f80*/ 	.word	0x00000007
        /*0f84*/ 	.word	0x00000000
        /*0f88*/ 	.short	0x010a
        /*0f8a*/ 	.byte	0x3f
	.zero		1


	//   ....[236]....
        /*0f8c*/ 	.word	0x00008950
        /*0f90*/ 	.word	0x00000006
        /*0f94*/ 	.word	0x00000000
        /*0f98*/ 	.short	0x010a
        /*0f9a*/ 	.byte	0x3f
	.zero		1


	//   ....[237]....
        /*0f9c*/ 	.word	0x000089a0
        /*0fa0*/ 	.word	0x00000007
        /*0fa4*/ 	.word	0x00000000
        /*0fa8*/ 	.short	0x010a
        /*0faa*/ 	.byte	0x3f
	.zero		1


	//   ....[238]....
        /*0fac*/ 	.word	0x000089f0
        /*0fb0*/ 	.word	0x00000006
        /*0fb4*/ 	.word	0x00000000
        /*0fb8*/ 	.short	0x010a
        /*0fba*/ 	.byte	0x3f
	.zero		1


	//   ....[239]....
        /*0fbc*/ 	.word	0x00008a40
        /*0fc0*/ 	.word	0x00000007
        /*0fc4*/ 	.word	0x00000000
        /*0fc8*/ 	.short	0x010a
        /*0fca*/ 	.byte	0x3f
	.zero		1


	//   ....[240]....
        /*0fcc*/ 	.word	0x00008a90
        /*0fd0*/ 	.word	0x00000006
        /*0fd4*/ 	.word	0x00000000
        /*0fd8*/ 	.short	0x010a
        /*0fda*/ 	.byte	0x3f
	.zero		1


	//   ....[241]....
        /*0fdc*/ 	.word	0x00008ae0
        /*0fe0*/ 	.word	0x00000007
        /*0fe4*/ 	.word	0x00000000
        /*0fe8*/ 	.short	0x010a
        /*0fea*/ 	.byte	0x3f
	.zero		1


	//   ....[242]....
        /*0fec*/ 	.word	0x00008b30
        /*0ff0*/ 	.word	0x00000006
        /*0ff4*/ 	.word	0x00000000
        /*0ff8*/ 	.short	0x010a
        /*0ffa*/ 	.byte	0x3f
	.zero		1


	//   ....[243]....
        /*0ffc*/ 	.word	0x00008b80
        /*1000*/ 	.word	0x00000007
        /*1004*/ 	.word	0x00000000
        /*1008*/ 	.short	0x010a
        /*100a*/ 	.byte	0x3f
	.zero		1


	//   ....[244]....
        /*100c*/ 	.word	0x00008bd0
        /*1010*/ 	.word	0x00000006
        /*1014*/ 	.word	0x00000000
        /*1018*/ 	.short	0x010a
        /*101a*/ 	.byte	0x3f
	.zero		1


	//   ....[245]....
        /*101c*/ 	.word	0x00008c20
        /*1020*/ 	.word	0x00000007
        /*1024*/ 	.word	0x00000000
        /*1028*/ 	.short	0x010a
        /*102a*/ 	.byte	0x3f
	.zero		1


	//----- nvinfo : EIATTR_NUM_MBARRIERS
	.align		4
.L_37:
        /*102c*/ 	.byte	0x03, 0x38
        /*102e*/ 	.short	0x0076


	//----- nvinfo : EIATTR_EXIT_INSTR_OFFSETS
	.align		4
        /*1030*/ 	.byte	0x04, 0x1c
        /*1032*/ 	.short	(.L_39 - .L_38)


	//   ....[0]....
.L_38:
        /*1034*/ 	.word	0x00001aa0


	//   ....[1]....
        /*1038*/ 	.word	0x00001b00


	//   ....[2]....
        /*103c*/ 	.word	0x00004a30


	//   ....[3]....
        /*1040*/ 	.word	0x00004a60


	//   ....[4]....
        /*1044*/ 	.word	0x00007870


	//----- nvinfo : EIATTR_MAX_THREADS
	.align		4
.L_39:
        /*1048*/ 	.byte	0x04, 0x05
        /*104a*/ 	.short	(.L_41 - .L_40)
.L_40:
        /*104c*/ 	.word	0x00000180
        /*1050*/ 	.word	0x00000001
        /*1054*/ 	.word	0x00000001


	//----- nvinfo : EIATTR_CRS_STACK_SIZE
	.align		4
.L_41:
        /*1058*/ 	.byte	0x04, 0x1e
        /*105a*/ 	.short	(.L_43 - .L_42)
.L_42:
        /*105c*/ 	.word	0x00000000


	//----- nvinfo : EIATTR_CBANK_PARAM_SIZE
	.align		4
.L_43:
        /*1060*/ 	.byte	0x03, 0x19
        /*1062*/ 	.short	0x0470


	//----- nvinfo : EIATTR_PARAM_CBANK
	.align		4
        /*1064*/ 	.byte	0x04, 0x0a
        /*1066*/ 	.short	(.L_45 - .L_44)
	.align		4
.L_44:
        /*1068*/ 	.word	index@(.nv.constant0._ZN7cutlass13device_kernelINS_4gemm6kernel13GemmUniversalIN4cute5tupleIJiiiiEEENS1_10collective13CollectiveMmaINS1_34MainloopSm90TmaGmmaWarpSpecializedILi56ENS5_IJNS4_1CILi2EEESB_NSA_ILi1EEEEEENS1_32KernelTmaWarpSpecializedPingpongEEENS5_IJNSA_ILi64EEESG_NSA_ILi32EEEEEEaNS5_IJlSC_lEEEaSJ_NS4_8TiledMMAINS4_8MMA_AtomIJNS4_4SM904GMMA26MMA_64x64x32_S32S8S8_SS_TNEEEENS4_6LayoutINS5_IJSC_SC_SC_EEENS5_IJNSA_ILi0EEESS_SS_EEEEENS5_IJNS4_10UnderscoreESV_SV_EEEEENS4_23SM90_TMA_LOAD_MULTICASTENS4_14ComposedLayoutINS4_7SwizzleILi1ELi4ELi3EEENS4_18smem_ptr_flag_bitsILi8EEENSQ_INS5_IJNSA_ILi8EEESH_EEENS5_IJSH_SC_EEEEEEEvNS4_8identityESY_S18_vS19_EENS_8epilogue10collective6detail29Sm90TmaWarpSpecializedAdapterINS1C_15DefaultEpilogueIaSJ_SJ_NS1B_6thread17LinearCombinationIaLi1EiiLNS1G_9ScaleType4KindE0ELNS_15FloatRoundStyleE2EaEENS1_15EpilogueDefaultEEEEEvvEEEEvNT_6ParamsE)
        /*106c*/ 	.short	0x0210
        /*106e*/ 	.short	0x0470


	//----- nvinfo : EIATTR_SW_WAR
	.align		4
.L_45:
        /*1070*/ 	.byte	0x04, 0x36
        /*1072*/ 	.short	(.L_47 - .L_46)
.L_46:
        /*1074*/ 	.word	0x00000008
.L_47:


//--------------------- .nv.callgraph             --------------------------
	.section	.nv.callgraph,"",@"SHT_CUDA_CALLGRAPH"
	.align	4
	.sectionentsize	8
	.align		4
        /*0000*/ 	.word	0x00000000
	.align		4
        /*0004*/ 	.word	0xffffffff
	.align		4
        /*0008*/ 	.word	index@(_ZN7cutlass13device_kernelINS_4gemm6kernel13GemmUniversalIN4cute5tupleIJiiiiEEENS1_10collective13CollectiveMmaINS1_34MainloopSm90TmaGmmaWarpSpecializedILi56ENS5_IJNS4_1CILi2EEESB_NSA_ILi1EEEEEENS1_32KernelTmaWarpSpecializedPingpongEEENS5_IJNSA_ILi64EEESG_NSA_ILi32EEEEEEaNS5_IJlSC_lEEEaSJ_NS4_8TiledMMAINS4_8MMA_AtomIJNS4_4SM904GMMA26MMA_64x64x32_S32S8S8_SS_TNEEEENS4_6LayoutINS5_IJSC_SC_SC_EEENS5_IJNSA_ILi0EEESS_SS_EEEEENS5_IJNS4_10UnderscoreESV_SV_EEEEENS4_23SM90_TMA_LOAD_MULTICASTENS4_14ComposedLayoutINS4_7SwizzleILi1ELi4ELi3EEENS4_18smem_ptr_flag_bitsILi8EEENSQ_INS5_IJNSA_ILi8EEESH_EEENS5_IJSH_SC_EEEEEEEvNS4_8identityESY_S18_vS19_EENS_8epilogue10collective6detail29Sm90TmaWarpSpecializedAdapterINS1C_15DefaultEpilogueIaSJ_SJ_NS1B_6thread17LinearCombinationIaLi1EiiLNS1G_9ScaleType4KindE0ELNS_15FloatRoundStyleE2EaEENS1_15EpilogueDefaultEEEEEvvEEEEvNT_6ParamsE)
	.align		4
        /*000c*/ 	.word	index@(__assertfail)
	.align		4
        /*0010*/ 	.word	0x00000000
	.align		4
        /*0014*/ 	.word	0xfffffffe
	.align		4
        /*0018*/ 	.word	0x00000000
	.align		4
        /*001c*/ 	.word	0xfffffffd
	.align		4
        /*0020*/ 	.word	0x00000000
	.align		4
        /*0024*/ 	.word	0xfffffffc


//--------------------- .nv.constant4             --------------------------
	.section	.nv.constant4,"a",@progbits
	.align	8
	.align		8
.nv.constant4:
        /*0000*/ 	.dword	__assertfail
	.align		8
        /*0008*/ 	.dword	__unnamed_1
	.align		8
        /*0010*/ 	.dword	_ZN39_INTERNAL_669dac0f_4_k_cu_220f5a04_48124cuda3std3__45__cpo5beginE
	.align		8
        /*0018*/ 	.dword	_ZN39_INTERNAL_669dac0f_4_k_cu_220f5a04_48124cuda3std3__45__cpo3endE
	.align		8
        /*0020*/ 	.dword	_ZN39_INTERNAL_669dac0f_4_k_cu_220f5a04_48124cuda3std3__45__cpo6cbeginE
	.align		8
        /*0028*/ 	.dword	_ZN39_INTERNAL_669dac0f_4_k_cu_220f5a04_48124cuda3std3__45__cpo4cendE
	.align		8
        /*0030*/ 	.dword	_ZN39_INTERNAL_669dac0f_4_k_cu_220f5a04_48124cuda3std3__441_GLOBAL__N__669dac0f_4_k_cu_220f5a04_48126ignoreE
	.align		8
        /*0038*/ 	.dword	_ZN39_INTERNAL_669dac0f_4_k_cu_220f5a04_48124cuda3std3__419piecewise_constructE
	.align		8
        /*0040*/ 	.dword	_ZN39_INTERNAL_669dac0f_4_k_cu_220f5a04_48124cuda3std3__48in_placeE
	.align		8
        /*0048*/ 	.dword	_ZN39_INTERNAL_669dac0f_4_k_cu_220f5a04_48124cuda3std6ranges3__45__cpo4swapE
	.align		8
        /*0050*/ 	.dword	_ZN39_INTERNAL_669dac0f_4_k_cu_220f5a04_48124cuda3std6ranges3__45__cpo9iter_moveE
	.align		8
        /*0058*/ 	.dword	_ZN39_INTERNAL_669dac0f_4_k_cu_220f5a04_48124cute7productE
	.align		8
        /*0060*/ 	.dword	_ZN39_INTERNAL_669dac0f_4_k_cu_220f5a04_48124cute1_E
	.align		8
        /*0068*/ 	.dword	$str$22
	.align		8
        /*0070*/ 	.dword	$str$23


//--------------------- .text._ZN7cutlass13device_kernelINS_4gemm6kernel13GemmUniversalIN4cute5tupleIJiiiiEEENS1_10collective13CollectiveMmaINS1_34MainloopSm90TmaGmmaWarpSpecializedILi56ENS5_IJNS4_1CILi2EEESB_NSA_ILi1EEEEEENS1_32KernelTmaWarpSpecializedPingpongEEENS5_IJNSA_ILi64EEESG_NSA_ILi32EEEEEEaNS5_IJlSC_lEEEaSJ_NS4_8TiledMMAINS4_8MMA_AtomIJNS4_4SM904GMMA26MMA_64x64x32_S32S8S8_SS_TNEEEENS4_6LayoutINS5_IJSC_SC_SC_EEENS5_IJNSA_ILi0EEESS_SS_EEEEENS5_IJNS4_10UnderscoreESV_SV_EEEEENS4_23SM90_TMA_LOAD_MULTICASTENS4_14ComposedLayoutINS4_7SwizzleILi1ELi4ELi3EEENS4_18smem_ptr_flag_bitsILi8EEENSQ_INS5_IJNSA_ILi8EEESH_EEENS5_IJSH_SC_EEEEEEEvNS4_8identityESY_S18_vS19_EENS_8epilogue10collective6detail29Sm90TmaWarpSpecializedAdapterINS1C_15DefaultEpilogueIaSJ_SJ_NS1B_6thread17LinearCombinationIaLi1EiiLNS1G_9ScaleType4KindE0ELNS_15FloatRoundStyleE2EaEENS1_15EpilogueDefaultEEEEEvvEEEEvNT_6ParamsE --------------------------
	.section	.text._ZN7cutlass13device_kernelINS_4gemm6kernel13GemmUniversalIN4cute5tupleIJiiiiEEENS1_10collective13CollectiveMmaINS1_34MainloopSm90TmaGmmaWarpSpecializedILi56ENS5_IJNS4_1CILi2EEESB_NSA_ILi1EEEEEENS1_32KernelTmaWarpSpecializedPingpongEEENS5_IJNSA_ILi64EEESG_NSA_ILi32EEEEEEaNS5_IJlSC_lEEEaSJ_NS4_8TiledMMAINS4_8MMA_AtomIJNS4_4SM904GMMA26MMA_64x64x32_S32S8S8_SS_TNEEEENS4_6LayoutINS5_IJSC_SC_SC_EEENS5_IJNSA_ILi0EEESS_SS_EEEEENS5_IJNS4_10UnderscoreESV_SV_EEEEENS4_23SM90_TMA_LOAD_MULTICASTENS4_14ComposedLayoutINS4_7SwizzleILi1ELi4ELi3EEENS4_18smem_ptr_flag_bitsILi8EEENSQ_INS5_IJNSA_ILi8EEESH_EEENS5_IJSH_SC_EEEEEEEvNS4_8identityESY_S18_vS19_EENS_8epilogue10collective6detail29Sm90TmaWarpSpecializedAdapterINS1C_15DefaultEpilogueIaSJ_SJ_NS1B_6thread17LinearCombinationIaLi1EiiLNS1G_9ScaleType4KindE0ELNS_15FloatRoundStyleE2EaEENS1_15EpilogueDefaultEEEEEvvEEEEvNT_6ParamsE,"ax",@progbits
	.align	128
.text._ZN7cutlass13device_kernelINS_4gemm6kernel13GemmUniversalIN4cute5tupleIJiiiiEEENS1_10collective13CollectiveMmaINS1_34MainloopSm90TmaGmmaWarpSpecializedILi56ENS5_IJNS4_1CILi2EEESB_NSA_ILi1EEEEEENS1_32KernelTmaWarpSpecializedPingpongEEENS5_IJNSA_ILi64EEESG_NSA_ILi32EEEEEEaNS5_IJlSC_lEEEaSJ_NS4_8TiledMMAINS4_8MMA_AtomIJNS4_4SM904GMMA26MMA_64x64x32_S32S8S8_SS_TNEEEENS4_6LayoutINS5_IJSC_SC_SC_EEENS5_IJNSA_ILi0EEESS_SS_EEEEENS5_IJNS4_10UnderscoreESV_SV_EEEEENS4_23SM90_TMA_LOAD_MULTICASTENS4_14ComposedLayoutINS4_7SwizzleILi1ELi4ELi3EEENS4_18smem_ptr_flag_bitsILi8EEENSQ_INS5_IJNSA_ILi8EEESH_EEENS5_IJSH_SC_EEEEEEEvNS4_8identityESY_S18_vS19_EENS_8epilogue10collective6detail29Sm90TmaWarpSpecializedAdapterINS1C_15DefaultEpilogueIaSJ_SJ_NS1B_6thread17LinearCombinationIaLi1EiiLNS1G_9ScaleType4KindE0ELNS_15FloatRoundStyleE2EaEENS1_15EpilogueDefaultEEEEEvvEEEEvNT_6ParamsE:
        .type           _ZN7cutlass13device_kernelINS_4gemm6kernel13GemmUniversalIN4cute5tupleIJiiiiEEENS1_10collective13CollectiveMmaINS1_34MainloopSm90TmaGmmaWarpSpecializedILi56ENS5_IJNS4_1CILi2EEESB_NSA_ILi1EEEEEENS1_32KernelTmaWarpSpecializedPingpongEEENS5_IJNSA_ILi64EEESG_NSA_ILi32EEEEEEaNS5_IJlSC_lEEEaSJ_NS4_8TiledMMAINS4_8MMA_AtomIJNS4_4SM904GMMA26MMA_64x64x32_S32S8S8_SS_TNEEEENS4_6LayoutINS5_IJSC_SC_SC_EEENS5_IJNSA_ILi0EEESS_SS_EEEEENS5_IJNS4_10UnderscoreESV_SV_EEEEENS4_23SM90_TMA_LOAD_MULTICASTENS4_14ComposedLayoutINS4_7SwizzleILi1ELi4ELi3EEENS4_18smem_ptr_flag_bitsILi8EEENSQ_INS5_IJNSA_ILi8EEESH_EEENS5_IJSH_SC_EEEEEEEvNS4_8identityESY_S18_vS19_EENS_8epilogue10collective6detail29Sm90TmaWarpSpecializedAdapterINS1C_15DefaultEpilogueIaSJ_SJ_NS1B_6thread17LinearCombinationIaLi1EiiLNS1G_9ScaleType4KindE0ELNS_15FloatRoundStyleE2EaEENS1_15EpilogueDefaultEEEEEvvEEEEvNT_6ParamsE,@function
        .size           _ZN7cutlass13device_kernelINS_4gemm6kernel13GemmUniversalIN4cute5tupleIJiiiiEEENS1_10collective13CollectiveMmaINS1_34MainloopSm90TmaGmmaWarpSpecializedILi56ENS5_IJNS4_1CILi2EEESB_NSA_ILi1EEEEEENS1_32KernelTmaWarpSpecializedPingpongEEENS5_IJNSA_ILi64EEESG_NSA_ILi32EEEEEEaNS5_IJlSC_lEEEaSJ_NS4_8TiledMMAINS4_8MMA_AtomIJNS4_4SM904GMMA26MMA_64x64x32_S32S8S8_SS_TNEEEENS4_6LayoutINS5_IJSC_SC_SC_EEENS5_IJNSA_ILi0EEESS_SS_EEEEENS5_IJNS4_10UnderscoreESV_SV_EEEEENS4_23SM90_TMA_LOAD_MULTICASTENS4_14ComposedLayoutINS4_7SwizzleILi1ELi4ELi3EEENS4_18smem_ptr_flag_bitsILi8EEENSQ_INS5_IJNSA_ILi8EEESH_EEENS5_IJSH_SC_EEEEEEEvNS4_8identityESY_S18_vS19_EENS_8epilogue10collective6detail29Sm90TmaWarpSpecializedAdapterINS1C_15DefaultEpilogueIaSJ_SJ_NS1B_6thread17LinearCombinationIaLi1EiiLNS1G_9ScaleType4KindE0ELNS_15FloatRoundStyleE2EaEENS1_15EpilogueDefaultEEEEEvvEEEEvNT_6ParamsE,(.L_x_246 - _ZN7cutlass13device_kernelINS_4gemm6kernel13GemmUniversalIN4cute5tupleIJiiiiEEENS1_10collective13CollectiveMmaINS1_34MainloopSm90TmaGmmaWarpSpecializedILi56ENS5_IJNS4_1CILi2EEESB_NSA_ILi1EEEEEENS1_32KernelTmaWarpSpecializedPingpongEEENS5_IJNSA_ILi64EEESG_NSA_ILi32EEEEEEaNS5_IJlSC_lEEEaSJ_NS4_8TiledMMAINS4_8MMA_AtomIJNS4_4SM904GMMA26MMA_64x64x32_S32S8S8_SS_TNEEEENS4_6LayoutINS5_IJSC_SC_SC_EEENS5_IJNSA_ILi0EEESS_SS_EEEEENS5_IJNS4_10UnderscoreESV_SV_EEEEENS4_23SM90_TMA_LOAD_MULTICASTENS4_14ComposedLayoutINS4_7SwizzleILi1ELi4ELi3EEENS4_18smem_ptr_flag_bitsILi8EEENSQ_INS5_IJNSA_ILi8EEESH_EEENS5_IJSH_SC_EEEEEEEvNS4_8identityESY_S18_vS19_EENS_8epilogue10collective6detail29Sm90TmaWarpSpecializedAdapterINS1C_15DefaultEpilogueIaSJ_SJ_NS1B_6thread17LinearCombinationIaLi1EiiLNS1G_9ScaleType4KindE0ELNS_15FloatRoundStyleE2EaEENS1_15EpilogueDefaultEEEEEvvEEEEvNT_6ParamsE)
        .other          _ZN7cutlass13device_kernelINS_4gemm6kernel13GemmUniversalIN4cute5tupleIJiiiiEEENS1_10collective13CollectiveMmaINS1_34MainloopSm90TmaGmmaWarpSpecializedILi56ENS5_IJNS4_1CILi2EEESB_NSA_ILi1EEEEEENS1_32KernelTmaWarpSpecializedPingpongEEENS5_IJNSA_ILi64EEESG_NSA_ILi32EEEEEEaNS5_IJlSC_lEEEaSJ_NS4_8TiledMMAINS4_8MMA_AtomIJNS4_4SM904GMMA26MMA_64x64x32_S32S8S8_SS_TNEEEENS4_6LayoutINS5_IJSC_SC_SC_EEENS5_IJNSA_ILi0EEESS_SS_EEEEENS5_IJNS4_10UnderscoreESV_SV_EEEEENS4_23SM90_TMA_LOAD_MULTICASTENS4_14ComposedLayoutINS4_7SwizzleILi1ELi4ELi3EEENS4_18smem_ptr_flag_bitsILi8EEENSQ_INS5_IJNSA_ILi8EEESH_EEENS5_IJSH_SC_EEEEEEEvNS4_8identityESY_S18_vS19_EENS_8epilogue10collective6detail29Sm90TmaWarpSpecializedAdapterINS1C_15DefaultEpilogueIaSJ_SJ_NS1B_6thread17LinearCombinationIaLi1EiiLNS1G_9ScaleType4KindE0ELNS_15FloatRoundStyleE2EaEENS1_15EpilogueDefaultEEEEEvvEEEEvNT_6ParamsE,@"STO_CUDA_ENTRY STV_DEFAULT"
_ZN7cutlass13device_kernelINS_4gemm6kernel13GemmUniversalIN4cute5tupleIJiiiiEEENS1_10collective13CollectiveMmaINS1_34MainloopSm90TmaGmmaWarpSpecializedILi56ENS5_IJNS4_1CILi2EEESB_NSA_ILi1EEEEEENS1_32KernelTmaWarpSpecializedPingpongEEENS5_IJNSA_ILi64EEESG_NSA_ILi32EEEEEEaNS5_IJlSC_lEEEaSJ_NS4_8TiledMMAINS4_8MMA_AtomIJNS4_4SM904GMMA26MMA_64x64x32_S32S8S8_SS_TNEEEENS4_6LayoutINS5_IJSC_SC_SC_EEENS5_IJNSA_ILi0EEESS_SS_EEEEENS5_IJNS4_10UnderscoreESV_SV_EEEEENS4_23SM90_TMA_LOAD_MULTICASTENS4_14ComposedLayoutINS4_7SwizzleILi1ELi4ELi3EEENS4_18smem_ptr_flag_bitsILi8EEENSQ_INS5_IJNSA_ILi8EEESH_EEENS5_IJSH_SC_EEEEEEEvNS4_8identityESY_S18_vS19_EENS_8epilogue10collective6detail29Sm90TmaWarpSpecializedAdapterINS1C_15DefaultEpilogueIaSJ_SJ_NS1B_6thread17LinearCombinationIaLi1EiiLNS1G_9ScaleType4KindE0ELNS_15FloatRoundStyleE2EaEENS1_15EpilogueDefaultEEEEEvvEEEEvNT_6ParamsE:
[----:B------:R-:W0:Y:S02]  /*0000*/  LDC R1, c[0x0][0x28] ;  /* 0x00000a00ff017b82 */ /* 0x000e240000000800 */
[----:B0-----:R-:W-:Y:S01]  /*0010*/  VIADD R1, R1, 0xfffffff8 ;  /* 0xfffffff801017836 */ /* 0x001fe20000000000 */
[----:B------:R-:W0:Y:S01]  /*0020*/  S2R R4, SR_TID.X ;  /* 0x0000000000047919 */ /* 0x000e220000002100 */
[----:B------:R-:W-:Y:S01]  /*0030*/  ELECT P0, URZ, PT ;  /* 0x00000000003f782f */ /* 0x000fe20003800000 */
[----:B------:R-:W-:Y:S01]  /*0040*/  BSSY B0, `(.L_x_0) ;  /* 0x000000f000007945 */ /* 0x000fe20003800000 */
[--C-:B0-----:R-:W-:Y:S02]  /*0050*/  SHF.R.U32.HI R0, RZ, 0x5, R4.reuse ;  /* 0x00000005ff007819 */ /* 0x101fe40000011604 */
[----:B------:R-:W-:-:S03]  /*0060*/  SHF.R.U32.HI R7, RZ, 0x7, R4 ;  /* 0x00000007ff077819 */ /* 0x000fc60000011604 */
[----:B------:R-:W0:Y:S04]  /*0070*/  SHFL.IDX PT, R2, R0, RZ, 0x1f ;  /* 0x00001fff00027589 */ /* 0x000e2800000e0000 */
[----:B------:R1:W2:Y:S01]  /*0080*/  SHFL.IDX PT, R10, R7, RZ, 0x1f ;  /* 0x00001fff070a7589 */ /* 0x0002a200000e0000 */
[----:B0-----:R-:W-:-:S13]  /*0090*/  ISETP.NE.OR P0, PT, R2, RZ, !P0 ;  /* 0x000000ff0200720c */ /* 0x001fda0004705670 */
[----:B-12---:R-:W-:Y:S05]  /*00a0*/  @P0 BRA `(.L_x_1) ;  /* 0x0000000000200947 */ /* 0x006fea0003800000 */
[----:B------:R-:W-:Y:S02]  /*00b0*/  ULDC.64 UR4, c[0x0][0x198] ;  /* 0x0000660000047ab9 */ /* 0x000fe40000000a00 */
[----:B------:R-:W-:Y:S02]  /*00c0*/  UIADD3 UR6, UP0, UR4, 0xf0, URZ ;  /* 0x000000f004067890 */ /* 0x000fe4000ff1e03f */
[----:B------:R-:W-:Y:S02]  /*00d0*/  UIADD3 UR4, UP1, UR4, 0x1f0, URZ ;  /* 0x000001f004047890 */ /* 0x000fe4000ff3e03f */
[----:B------:R-:W-:Y:S02]  /*00e0*/  UIADD3.X UR7, URZ, UR5, URZ, UP0, !UPT ;  /* 0x000000053f077290 */ /* 0x000fe400087fe43f */
[----:B------:R-:W-:-:S07]  /*00f0*/  UIADD3.X UR5, URZ, UR5, URZ, UP1, !UPT ;  /* 0x000000053f057290 */ /* 0x000fce0008ffe43f */
[----:B------:R0:W-:Y:S02]  /*0100*/  UTMACCTL.PF [UR6] ;  /* 0x00000000060079b9 */ /* 0x0001e40008040000 */
[----:B------:R0:W-:Y:S02]  /*0110*/  UTMACCTL.PF [UR4] ;  /* 0x00000000040079b9 */ /* 0x0001e40008040000 */
[----:B0-----:R-:W-:Y:S01]  /*0120*/  NOP ;  /* 0x0000000000007918 */ /* 0x001fe20000000000 */
.L_x_1:
[----:B------:R-:W-:Y:S05]  /*0130*/  BSYNC B0 ;  /* 0x0000000000007941 */ /* 0x000fea0003800000 */
.L_x_0:
[----:B------:R-:W0:Y:S02]  /*0140*/  SHFL.IDX PT, R9, R0, RZ, 0x1f ;  /* 0x00001fff00097589 */ /* 0x000e2400000e0000 */
[----:B0-----:R-:W-:-:S13]  /*0150*/  ISETP.NE.AND P0, PT, R9, RZ, PT ;  /* 0x000000ff0900720c */ /* 0x001fda0003f05270 */
[----:B------:R-:W-:Y:S05]  /*0160*/  @P0 BRA `(.L_x_2) ;  /* 0x0000000800040947 */ /* 0x000fea0003800000 */
[----:B------:R-:W-:Y:S01]  /*0170*/  ELECT P0, URZ, PT ;  /* 0x00000000003f782f */ /* 0x000fe20003800000 */
[----:B------:R-:W-:-:S12]  /*0180*/  BSSY B0, `(.L_x_2) ;  /* 0x000007f000007945 */ /* 0x000fd80003800000 */
[----:B------:R-:W-:Y:S05]  /*0190*/  @!P0 BRA `(.L_x_3) ;  /* 0x0000000400f48947 */ /* 0x000fea0003800000 */
[----:B------:R-:W0:Y:S01]  /*01a0*/  S2UR UR8, SR_CgaCtaId ;  /* 0x00000000000879c3 */ /* 0x000e220000008800 */
[----:B------:R-:W-:Y:S01]  /*01b0*/  UMOV UR4, 0x400 ;  /* 0x0000040000047882 */ /* 0x000fe20000000000 */
[----:B------:R-:W-:Y:S01]  /*01c0*/  UMOV UR5, 0x1 ;  /* 0x0000000100057882 */ /* 0x000fe20000000000 */
[----:B------:R-:W-:Y:S02]  /*01d0*/  UMOV UR6, 0x3 ;  /* 0x0000000300067882 */ /* 0x000fe40000000000 */
[----:B------:R-:W-:-:S04]  /*01e0*/  UIADD3 UR6, -UR6, 0x100000, URZ ;  /* 0x0010000006067890 */ /* 0x000fc8000fffe13f */
[----:B------:R-:W-:Y:S02]  /*01f0*/  USHF.L.U32 UR7, UR6, 0xb, URZ ;  /* 0x0000000b06077899 */ /* 0x000fe4000800063f */
[----:B------:R-:W-:Y:S02]  /*0200*/  USHF.L.U32 UR6, UR6, 0x1, URZ ;  /* 0x0000000106067899 */ /* 0x000fe4000800063f */
[----:B0-----:R-:W-:Y:S02]  /*0210*/  ULEA UR8, UR8, UR4, 0x18 ;  /* 0x0000000408087291 */ /* 0x001fe4000f8ec03f */
[----:B------:R-:W-:-:S04]  /*0220*/  UIADD3 UR4, -UR5, 0x100000, URZ ;  /* 0x0010000005047890 */ /* 0x000fc8000fffe13f */
[----:B------:R-:W-:Y:S02]  /*0230*/  USHF.L.U32 UR5, UR4, 0xb, URZ ;  /* 0x0000000b04057899 */ /* 0x000fe4000800063f */
[----:B------:R-:W-:Y:S01]  /*0240*/  USHF.L.U32 UR4, UR4, 0x1, URZ ;  /* 0x0000000104047899 */ /* 0x000fe2000800063f */
[----:B------:R-:W0:Y:S11]  /*0250*/  FENCE.VIEW.ASYNC.S ;  /* 0x00000000000073c6 */ /* 0x000e360000000000 */
[----:B0-----:R0:W1:Y:S01]  /*0260*/  SYNCS.EXCH.64 URZ, [UR8], UR4 ;  /* 0x00000004083f75b2 */ /* 0x0010620008000100 */
[----:B------:R0:W2:Y:S01]  /*0270*/  SYNCS.EXCH.64 URZ, [UR8+0x1c0], UR6 ;  /* 0x0001c006083f75b2 */ /* 0x0000a20008000100 */
[----:B------:R0:W3:Y:S01]  /*0280*/  SYNCS.EXCH.64 URZ, [UR8+0x8], UR4 ;  /* 0x00000804083f75b2 */ /* 0x0000e20008000100 */
[----:B------:R0:W4:Y:S01]  /*0290*/  SYNCS.EXCH.64 URZ, [UR8+0x1c8], UR6 ;  /* 0x0001c806083f75b2 */ /* 0x0001220008000100 */
[----:B------:R0:W0:Y:S01]  /*02a0*/  SYNCS.EXCH.64 URZ, [UR8+0x10], UR4 ;  /* 0x00001004083f75b2 */ /* 0x0000220008000100 */
        /* <DEDUP_REMOVED lines=107> */
[----:B-1234-:R-:W-:Y:S01]  /*0960*/  NOP ;  /* 0x0000000000007918 */ /* 0x01efe20000000000 */
.L_x_3:
[----:B0-----:R-:W-:Y:S05]  /*0970*/  BSYNC B0 ;  /* 0x0000000000007941 */ /* 0x001fea0003800000 */
.L_x_2:
[----:B------:R-:W0:Y:S01]  /*0980*/  SHFL.IDX PT, R12, R0, RZ, 0x1f ;  /* 0x00001fff000c7589 */ /* 0x000e2200000e0000 */
[----:B------:R-:W1:Y:S01]  /*0990*/  S2UR UR12, SR_CTAID.X ;  /* 0x00000000000c79c3 */ /* 0x000e620000002500 */
[----:B------:R-:W-:Y:S02]  /*09a0*/  SHF.R.S32.HI R3, RZ, 0x1f, R4 ;  /* 0x0000001fff037819 */ /* 0x000fe40000011404 */
[----:B------:R-:W-:Y:S01]  /*09b0*/  ELECT P0, URZ, PT ;  /* 0x00000000003f782f */ /* 0x000fe20003800000 */
[----:B------:R-:W2:Y:S01]  /*09c0*/  SHFL.IDX PT, R11, R0, RZ, 0x1f ;  /* 0x00001fff000b7589 */ /* 0x000ea200000e0000 */
[----:B------:R-:W-:Y:S01]  /*09d0*/  ULDC UR4, c[0x0][0x150] ;  /* 0x0000540000047ab9 */ /* 0x000fe20000000800 */
[----:B------:R-:W-:Y:S02]  /*09e0*/  LEA.HI R3, R3, R4, RZ, 0x7 ;  /* 0x0000000403037211 */ /* 0x000fe400078f38ff */
[----:B------:R-:W-:Y:S01]  /*09f0*/  ELECT P1, URZ, PT ;  /* 0x00000000003f782f */ /* 0x000fe20003820000 */
[----:B------:R-:W3:Y:S01]  /*0a00*/  S2R R6, SR_CTAID.Y ;  /* 0x0000000000067919 */ /* 0x000ee20000002600 */
[----:B------:R-:W4:Y:S01]  /*0a10*/  LDC R14, c[0x0][0x144] ;  /* 0x00005100ff0e7b82 */ /* 0x000f220000000800 */
[----:B------:R-:W-:Y:S01]  /*0a20*/  LOP3.LUT R3, R3, 0xffffff80, RZ, 0xc0, !PT ;  /* 0xffffff8003037812 */ /* 0x000fe200078ec0ff */
[----:B------:R-:W-:Y:S01]  /*0a30*/  UMOV UR11, 0x80 ;  /* 0x00000080000b7882 */ /* 0x000fe20000000000 */
[----:B------:R-:W5:Y:S01]  /*0a40*/  SHFL.IDX PT, R16, R7, RZ, 0x1f ;  /* 0x00001fff07107589 */ /* 0x000f6200000e0000 */
[----:B------:R-:W-:Y:S01]  /*0a50*/  NOP ;  /* 0x0000000000007918 */ /* 0x000fe20000000000 */
[----:B------:R-:W-:Y:S01]  /*0a60*/  NOP ;  /* 0x0000000000007918 */ /* 0x000fe20000000000 */
[----:B------:R-:W-:Y:S01]  /*0a70*/  IMAD.IADD R5, R4, 0x1, -R3 ;  /* 0x0000000104057824 */ /* 0x000fe200078e0a03 */
[C---:B------:R-:W-:Y:S01]  /*0a80*/  ISETP.NE.AND P4, PT, R10.reuse, RZ, PT ;  /* 0x000000ff0a00720c */ /* 0x040fe20003f85270 */
[----:B------:R-:W5:Y:S01]  /*0a90*/  LDC R15, c[0x0][0x140] ;  /* 0x00005000ff0f7b82 */ /* 0x000f620000000800 */
[----:B------:R-:W-:-:S02]  /*0aa0*/  VIADD R36, R10, 0xffffffff ;  /* 0xffffffff0a247836 */ /* 0x000fc40000000000 */
[----:B------:R-:W-:Y:S01]  /*0ab0*/  SHF.R.S32.HI R8, RZ, 0x1f, R5 ;  /* 0x0000001fff087819 */ /* 0x000fe20000011405 */
[----:B------:R-:W-:Y:S02]  /*0ac0*/  IMAD.MOV.U32 R57, RZ, RZ, 0x1 ;  /* 0x00000001ff397424 */ /* 0x000fe400078e00ff */
[----:B------:R-:W-:Y:S02]  /*0ad0*/  ISETP.GE.U32.AND P6, PT, R36, 0x2, PT ;  /* 0x000000022400780c */ /* 0x000fe40003fc6070 */
[----:B0-----:R-:W-:Y:S01]  /*0ae0*/  ISETP.NE.OR P0, PT, R12, RZ, !P0 ;  /* 0x000000ff0c00720c */ /* 0x001fe20004705670 */
[----:B------:R-:W0:Y:S01]  /*0af0*/  LDC R25, c[0x0][0x148] ;  /* 0x00005200ff197b82 */ /* 0x000e220000000800 */
[----:B-1----:R-:W-:Y:S02]  /*0b00*/  I2FP.F32.U32 R12, UR12 ;  /* 0x0000000c000c7c45 */ /* 0x002fe40008201000 */
[----:B------:R-:W-:Y:S02]  /*0b10*/  LEA.HI R3, R8, R5, RZ, 0x3 ;  /* 0x0000000508037211 */ /* 0x000fe400078f18ff */
[----:B--2---:R-:W-:Y:S01]  /*0b20*/  ISETP.NE.OR P1, PT, R11, RZ, !P1 ;  /* 0x000000ff0b00720c */ /* 0x004fe20004f25670 */
[----:B------:R-:W-:Y:S01]  /*0b30*/  FMUL R13, R12, UR4 ;  /* 0x000000040c0d7c20 */ /* 0x000fe20008400000 */
[--C-:B------:R-:W-:Y:S01]  /*0b40*/  SHF.R.S32.HI R0, RZ, 0x3, R3.reuse ;  /* 0x00000003ff007819 */ /* 0x100fe20000011403 */
[----:B------:R-:W-:Y:S01]  /*0b50*/  ULDC UR4, c[0x0][0x154] ;  /* 0x0000550000047ab9 */ /* 0x000fe20000000800 */
[----:B------:R-:W-:-:S02]  /*0b60*/  SHF.R.S32.HI R3, RZ, 0x1f, R3 ;  /* 0x0000001fff037819 */ /* 0x000fc40000011403 */
[----:B------:R-:W-:Y:S01]  /*0b70*/  SHF.R.S32.HI R12, RZ, 0x1f, R9 ;  /* 0x0000001fff0c7819 */ /* 0x000fe20000011409 */
[----:B------:R-:W1:Y:S01]  /*0b80*/  F2I.U32.TRUNC.NTZ R13, R13 ;  /* 0x0000000d000d7305 */ /* 0x000e62000020f000 */
[----:B------:R-:W-:Y:S01]  /*0b90*/  LEA.HI R11, R3, R0, RZ, 0x2 ;  /* 0x00000000030b7211 */ /* 0x000fe200078f10ff */
[----:B------:R-:W-:Y:S01]  /*0ba0*/  VOTEU.ALL UP1, P0 ;  /* 0x00000000003f7886 */ /* 0x000fe20000020000 */
[----:B------:R-:W-:Y:S01]  /*0bb0*/  LEA.HI R12, R12, R9, RZ, 0x2 ;  /* 0x000000090c0c7211 */ /* 0x000fe200078f10ff */
[----:B------:R-:W-:Y:S01]  /*0bc0*/  VOTEU.ALL UP0, P0 ;  /* 0x00000000003f7886 */ /* 0x000fe20000000000 */
[----:B------:R-:W-:Y:S01]  /*0bd0*/  SHF.R.S32.HI R3, RZ, 0x1f, R2 ;  /* 0x0000001fff037819 */ /* 0x000fe20000011402 */
[----:B------:R-:W-:Y:S01]  /*0be0*/  VOTEU.ALL UP2, P1 ;  /* 0x00000000003f7886 */ /* 0x000fe20000840000 */
[----:B------:R-:W-:Y:S01]  /*0bf0*/  LOP3.LUT R11, R11, 0xfffffffc, RZ, 0xc0, !PT ;  /* 0xfffffffc0b0b7812 */ /* 0x000fe200078ec0ff */
[----:B------:R-:W2:Y:S01]  /*0c00*/  @!UP1 S2UR UR7, SR_CgaCtaId ;  /* 0x00000000000799c3 */ /* 0x000ea20000008800 */
[----:B------:R-:W-:Y:S01]  /*0c10*/  LOP3.LUT R12, R12, 0x3ffffffc, RZ, 0xc0, !PT ;  /* 0x3ffffffc0c0c7812 */ /* 0x000fe200078ec0ff */
[----:B------:R-:W-:Y:S01]  /*0c20*/  @!UP1 UMOV UR6, 0x400 ;  /* 0x0000040000069882 */ /* 0x000fe20000000000 */
[----:B------:R-:W-:Y:S01]  /*0c30*/  LEA.HI R3, R3, R2, RZ, 0x2 ;  /* 0x0000000203037211 */ /* 0x000fe200078f10ff */
[----:B------:R-:W-:Y:S01]  /*0c40*/  IMAD.IADD R11, R0, 0x1, -R11 ;  /* 0x00000001000b7824 */ /* 0x000fe200078e0a0b */
[----:B------:R-:W-:Y:S01]  /*0c50*/  @!UP2 UMOV UR9, 0x400 ;  /* 0x000004000009a882 */ /* 0x000fe20000000000 */
[----:B------:R-:W-:Y:S01]  /*0c60*/  IMAD.IADD R12, R9, 0x1, -R12 ;  /* 0x00000001090c7824 */ /* 0x000fe200078e0a0c */
[----:B------:R-:W-:Y:S01]  /*0c70*/  LOP3.LUT R3, R3, 0xfffffffc, RZ, 0xc0, !PT ;  /* 0xfffffffc03037812 */ /* 0x000fe200078ec0ff */
[----:B------:R-:W0:Y:S01]  /*0c80*/  @!UP2 S2UR UR10, SR_CgaCtaId ;  /* 0x00000000000aa9c3 */ /* 0x000e220000008800 */
[----:B-1----:R-:W-:Y:S01]  /*0c90*/  IMAD.MOV R13, RZ, RZ, -R13 ;  /* 0x000000ffff0d7224 */ /* 0x002fe200078e0a0d */
[----:B------:R-:W-:Y:S01]  /*0ca0*/  VOTEU.ALL UP3, P1 ;  /* 0x00000000003f7886 */ /* 0x000fe20000860000 */
[----:B------:R-:W-:Y:S01]  /*0cb0*/  IMAD R11, R12, 0x4, R11 ;  /* 0x000000040c0b7824 */ /* 0x000fe200078e020b */
[----:B------:R-:W-:Y:S01]  /*0cc0*/  VOTEU.ALL UP4, P1 ;  /* 0x00000000003f7886 */ /* 0x000fe20000880000 */
[----:B------:R-:W-:Y:S01]  /*0cd0*/  IMAD.IADD R9, R2, 0x1, -R3 ;  /* 0x0000000102097824 */ /* 0x000fe200078e0a03 */
[----:B---3--:R-:W-:Y:S01]  /*0ce0*/  I2FP.F32.U32 R2, R6 ;  /* 0x0000000600027245 */ /* 0x008fe20000201000 */
[----:B----4-:R-:W-:Y:S01]  /*0cf0*/  IMAD R21, R14, R13, UR12 ;  /* 0x0000000c0e157e24 */ /* 0x010fe2000f8e020d */
[C---:B------:R-:W-:Y:S01]  /*0d00*/  LEA.HI R0, R11.reuse, R11, RZ, 0x1 ;  /* 0x0000000b0b007211 */ /* 0x040fe200078f08ff */
[C---:B------:R-:W-:Y:S01]  /*0d10*/  IMAD.SHL.U32 R56, R11.reuse, 0x4, RZ ;  /* 0x000000040b387824 */ /* 0x040fe200078e00ff */
[----:B------:R-:W-:Y:S01]  /*0d20*/  VOTEU.ALL UP5, P1 ;  /* 0x00000000003f7886 */ /* 0x000fe200008a0000 */
[----:B------:R-:W-:Y:S01]  /*0d30*/  FMUL R2, R2, UR4 ;  /* 0x0000000402027c20 */ /* 0x000fe20008400000 */
[----:B------:R-:W-:Y:S01]  /*0d40*/  LOP3.LUT R0, R0, 0xfffffffe, RZ, 0xc0, !PT ;  /* 0xfffffffe00007812 */ /* 0x000fe200078ec0ff */
[----:B------:R-:W-:Y:S01]  /*0d50*/  UMOV UR4, 0x20 ;  /* 0x0000002000047882 */ /* 0x000fe20000000000 */
[----:B------:R-:W-:Y:S01]  /*0d60*/  LOP3.LUT R56, R11, 0xc, R56, 0x78, !PT ;  /* 0x0000000c0b387812 */ /* 0x000fe200078e7838 */
[----:B------:R-:W-:-:S04]  /*0d70*/  @!UP1 UIADD3 UR4, -UR4, 0x100000, URZ ;  /* 0x0010000004049890 */ /* 0x000fc8000fffe13f */
[----:B------:R-:W-:Y:S02]  /*0d80*/  @!UP1 USHF.L.U32 UR5, UR4, 0xb, URZ ;  /* 0x0000000b04059899 */ /* 0x000fe4000800063f */
[----:B------:R-:W-:Y:S01]  /*0d90*/  @!UP1 USHF.L.U32 UR4, UR4, 0x1, URZ ;  /* 0x0000000104049899 */ /* 0x000fe2000800063f */
[----:B-----5:R-:W-:Y:S01]  /*0da0*/  ISETP.EQ.U32.AND P2, PT, R15, 0x1, PT ;  /* 0x000000010f00780c */ /* 0x020fe20003f42070 */
[----:B------:R-:W-:Y:S01]  /*0db0*/  IMAD.IADD R0, R11, 0x1, -R0 ;  /* 0x000000010b007824 */ /* 0x000fe200078e0a00 */
[----:B------:R-:W1:Y:S01]  /*0dc0*/  F2I.U32.TRUNC.NTZ R2, R2 ;  /* 0x0000000200027305 */ /* 0x000e62000020f000 */
[----:B--2---:R-:W-:Y:S01]  /*0dd0*/  @!UP1 ULEA UR8, UR7, UR6, 0x18 ;  /* 0x0000000607089291 */ /* 0x004fe2000f8ec03f */
[----:B------:R-:W-:Y:S01]  /*0de0*/  R2UR UR43, R16 ;  /* 0x00000000102b72ca */ /* 0x000fe200000e0000 */
[----:B------:R-:W-:-:S04]  /*0df0*/  @!UP2 UIADD3 UR6, -UR11, 0x100000, URZ ;  /* 0x001000000b06a890 */ /* 0x000fc8000fffe13f */
[----:B------:R-:W-:Y:S02]  /*0e00*/  @!UP2 USHF.L.U32 UR7, UR6, 0xb, URZ ;  /* 0x0000000b0607a899 */ /* 0x000fe4000800063f */
[----:B------:R-:W-:Y:S01]  /*0e10*/  @!UP2 USHF.L.U32 UR6, UR6, 0x1, URZ ;  /* 0x000000010606a899 */ /* 0x000fe2000800063f */
[----:B------:R-:W-:Y:S01]  /*0e20*/  ISETP.NE.AND P3, PT, R0, R21, PT ;  /* 0x000000150000720c */ /* 0x000fe20003f65270 */
[----:B------:R-:W-:Y:S01]  /*0e30*/  VOTEU.ALL UP1, P0 ;  /* 0x00000000003f7886 */ /* 0x000fe20000020000 */
[----:B0-----:R-:W-:Y:S01]  /*0e40*/  @!UP2 ULEA UR9, UR10, UR9, 0x18 ;  /* 0x000000090a09a291 */ /* 0x001fe2000f8ec03f */
[----:B------:R-:W-:Y:S01]  /*0e50*/  LOP3.LUT P0, RZ, R5, 0x7, RZ, 0xc0, !PT ;  /* 0x0000000705ff7812 */ /* 0x000fe2000780c0ff */
[----:B------:R-:W-:Y:S01]  /*0e60*/  VOTEU.ALL UP2, P1 ;  /* 0x00000000003f7886 */ /* 0x000fe20000840000 */
[----:B------:R-:W-:Y:S02]  /*0e70*/  ISETP.NE.AND P1, PT, R9, 0x3, PT ;  /* 0x000000030900780c */ /* 0x000fe40003f25270 */
[----:B------:R-:W-:-:S02]  /*0e80*/  ISETP.LT.U32.AND P0, PT, R56, 0x4, !P0 ;  /* 0x000000043800780c */ /* 0x000fc40004701070 */
[----:B------:R-:W-:Y:S01]  /*0e90*/  ISETP.EQ.OR P1, PT, R9, RZ, !P1 ;  /* 0x000000ff0900720c */ /* 0x000fe20004f22670 */
[----:B------:R-:W0:Y:S02]  /*0ea0*/  FENCE.VIEW.ASYNC.S ;  /* 0x00000000000073c6 */ /* 0x000e240000000000 */
[----:B0-----:R0:W2:Y:S01]  /*0eb0*/  @!UP0 SYNCS.EXCH.64 URZ, [UR8+0x3b0], UR4 ;  /* 0x0003b004083f85b2 */ /* 0x0010a20008000100 */
[----:B-1----:R-:W-:Y:S01]  /*0ec0*/  IMAD.MOV R20, RZ, RZ, -R2 ;  /* 0x000000ffff147224 */ /* 0x002fe200078e0a02 */
[----:B------:R-:W-:-:S03]  /*0ed0*/  @P3 LEA.HI R0, R56, R56, RZ, 0x1 ;  /* 0x0000003838003211 */ /* 0x000fc600078f08ff */
[----:B------:R-:W-:Y:S01]  /*0ee0*/  IMAD R3, R25, R20, R6 ;  /* 0x0000001419037224 */ /* 0x000fe200078e0206 */
[----:B------:R-:W-:Y:S02]  /*0ef0*/  ISETP.EQ.AND P1, PT, R10, RZ, P1 ;  /* 0x000000ff0a00720c */ /* 0x000fe40000f22270 */
[----:B------:R-:W-:Y:S02]  /*0f00*/  @P3 SHF.R.S32.HI R0, RZ, 0x1, R0 ;  /* 0x00000001ff003819 */ /* 0x000fe40000011400 */
[----:B------:R-:W-:Y:S02]  /*0f10*/  SEL R23, RZ, 0x1, !P1 ;  /* 0x00000001ff177807 */ /* 0x000fe40004800000 */
[----:B------:R-:W-:Y:S02]  /*0f20*/  @P3 ISETP.NE.AND P5, PT, R0, R3, PT ;  /* 0x000000030000320c */ /* 0x000fe40003fa5270 */
[----:B------:R-:W-:Y:S01]  /*0f30*/  SEL R0, RZ, 0x1, !P0 ;  /* 0x00000001ff007807 */ /* 0x000fe20004000000 */
[----:B------:R0:W1:Y:S01]  /*0f40*/  @!UP1 SYNCS.EXCH.64 URZ, [UR8+0x3b8], UR4 ;  /* 0x0003b804083f95b2 */ /* 0x0000620008000100 */
[----:B------:R-:W-:Y:S01]  /*0f50*/  NOP ;  /* 0x0000000000007918 */ /* 0x000fe20000000000 */
[----:B------:R-:W-:-:S02]  /*0f60*/  @P3 SEL R57, RZ, 0x1, P5 ;  /* 0x00000001ff393807 */ /* 0x000fc40002800000 */
[----:B------:R-:W-:Y:S02]  /*0f70*/  SEL R23, R23, 0x2, P6 ;  /* 0x0000000217177807 */ /* 0x000fe40003000000 */
[----:B------:R-:W-:Y:S01]  /*0f80*/  LOP3.LUT R57, R57, R0, RZ, 0xc0, !PT ;  /* 0x0000000039397212 */ /* 0x000fe200078ec0ff */
[----:B------:R0:W3:Y:S01]  /*0f90*/  @!UP2 SYNCS.EXCH.64 URZ, [UR9+0x390], UR6 ;  /* 0x00039006093fa5b2 */ /* 0x0000e20008000100 */
[----:B------:R0:W4:Y:S01]  /*0fa0*/  @!UP3 SYNCS.EXCH.64 URZ, [UR9+0x398], UR6 ;  /* 0x00039806093fb5b2 */ /* 0x0001220008000100 */
[----:B------:R0:W0:Y:S01]  /*0fb0*/  @!UP4 SYNCS.EXCH.64 URZ, [UR9+0x3a0], UR6 ;  /* 0x0003a006093fc5b2 */ /* 0x0000220008000100 */
[----:B------:R0:W0:Y:S01]  /*0fc0*/  @!UP5 SYNCS.EXCH.64 URZ, [UR9+0x3a8], UR6 ;  /* 0x0003a806093fd5b2 */ /* 0x0000220008000100 */
[----:B------:R-:W-:Y:S01]  /*0fd0*/  NOP ;  /* 0x0000000000007918 */ /* 0x000fe20000000000 */
[----:B--2---:R-:W-:Y:S05]  /*0fe0*/  @!P2 BRA `(.L_x_4) ;  /* 0x000000000008a947 */ /* 0x004fea0003800000 */
[----:B01-34-:R-:W-:Y:S01]  /*0ff0*/  UCGABAR_ARV ;  /* 0x00000000000079c7 */ /* 0x01bfe20008000000 */
[----:B------:R-:W-:Y:S05]  /*1000*/  BRA `(.L_x_5) ;  /* 0x0000000000047947 */ /* 0x000fea0003800000 */
.L_x_4:
[----:B01-34-:R-:W-:Y:S01]  /*1010*/  NOP ;  /* 0x0000000000007918 */ /* 0x01bfe20000000000 */
.L_x_5:
[----:B------:R-:W-:Y:S01]  /*1020*/  ULDC.64 UR4, c[0x0][0x598] ;  /* 0x0001660000047ab9 */ /* 0x000fe20000000a00 */
[----:B------:R-:W-:Y:S01]  /*1030*/  ULDC.64 UR36, c[0x0][0x208] ;  /* 0x0000820000247ab9 */ /* 0x000fe20000000a00 */
[----:B------:R-:W-:-:S04]  /*1040*/  ISETP.NE.U32.AND P0, PT, RZ, UR4, PT ;  /* 0x00000004ff007c0c */ /* 0x000fc8000bf05070 */
[----:B------:R-:W-:-:S13]  /*1050*/  ISETP.NE.AND.EX P0, PT, RZ, UR5, PT, P0 ;  /* 0x00000005ff007c0c */ /* 0x000fda000bf05300 */
[----:B------:R-:W-:Y:S05]  /*1060*/  @!P0 BRA `(.L_x_6) ;  /* 0x00000000001c8947 */ /* 0x000fea0003800000 */
[----:B------:R-:W0:Y:S02]  /*1070*/  LDC.64 R2, c[0x0][0x598] ;  /* 0x00016600ff027b82 */ /* 0x000e240000000a00 */
[----:B0-----:R-:W2:Y:S02]  /*1080*/  LDG.E.64 R2, desc[UR36][R2.64] ;  /* 0x0000002402027981 */ /* 0x001ea4000c1e1b00 */
[----:B--2---:R-:W-:-:S04]  /*1090*/  ISETP.NE.U32.AND P0, PT, R2, RZ, PT ;  /* 0x000000ff0200720c */ /* 0x004fc80003f05070 */
[----:B------:R-:W-:-:S13]  /*10a0*/  ISETP.NE.AND.EX P0, PT, R3, RZ, PT, P0 ;  /* 0x000000ff0300720c */ /* 0x000fda0003f05300 */
[----:B------:R-:W-:Y:S05]  /*10b0*/  @!P0 BRA `(.L_x_6) ;  /* 0x0000000000088947 */ /* 0x000fea0003800000 */
[----:B------:R0:W5:Y:S01]  /*10c0*/  LD.E R58, desc[UR36][R2.64] ;  /* 0x00000024023a7980 */ /* 0x000162000c101900 */
[----:B------:R-:W-:Y:S05]  /*10d0*/  BRA `(.L_x_7) ;  /* 0x0000000000247947 */ /* 0x000fea0003800000 */
.L_x_6:
[----:B------:R-:W-:Y:S02]  /*10e0*/  ULDC.64 UR4, c[0x0][0x588] ;  /* 0x0001620000047ab9 */ /* 0x000fe40000000a00 */
[----:B------:R-:W-:-:S04]  /*10f0*/  ISETP.NE.U32.AND P0, PT, RZ, UR4, PT ;  /* 0x00000004ff007c0c */ /* 0x000fc8000bf05070 */
[----:B------:R-:W-:-:S13]  /*1100*/  ISETP.NE.AND.EX P0, PT, RZ, UR5, PT, P0 ;  /* 0x00000005ff007c0c */ /* 0x000fda000bf05300 */
[----:B------:R-:W-:Y:S05]  /*1110*/  @!P0 BRA `(.L_x_8) ;  /* 0x00000000000c8947 */ /* 0x000fea0003800000 */
[----:B------:R-:W0:Y:S02]  /*1120*/  LDC.64 R58, c[0x0][0x588] ;  /* 0x00016200ff3a7b82 */ /* 0x000e240000000a00 */
[----:B0-----:R1:W5:Y:S01]  /*1130*/  LDG.E R58, desc[UR36][R58.64] ;  /* 0x000000243a3a7981 */ /* 0x001362000c1e1900 */
[----:B------:R-:W-:Y:S05]  /*1140*/  BRA `(.L_x_7) ;  /* 0x0000000000087947 */ /* 0x000fea0003800000 */
.L_x_8:
[----:B------:R-:W-:Y:S02]  /*1150*/  ULDC UR4, c[0x0][0x580] ;  /* 0x0001600000047ab9 */ /* 0x000fe40000000800 */
[----:B------:R-:W-:-:S07]  /*1160*/  IMAD.U32 R58, RZ, RZ, UR4 ;  /* 0x00000004ff3a7e24 */ /* 0x000fce000f8e00ff */
.L_x_7:
[----:B------:R-:W-:Y:S02]  /*1170*/  ULDC.64 UR4, c[0x0][0x5a0] ;  /* 0x0001680000047ab9 */ /* 0x000fe40000000a00 */
[----:B------:R-:W-:-:S04]  /*1180*/  ISETP.NE.U32.AND P0, PT, RZ, UR4, PT ;  /* 0x00000004ff007c0c */ /* 0x000fc8000bf05070 */
[----:B------:R-:W-:-:S13]  /*1190*/  ISETP.NE.AND.EX P0, PT, RZ, UR5, PT, P0 ;  /* 0x00000005ff007c0c */ /* 0x000fda000bf05300 */
[----:B------:R-:W-:Y:S05]  /*11a0*/  @!P0 BRA `(.L_x_9) ;  /* 0x00000000001c8947 */ /* 0x000fea0003800000 */
[----:B0-----:R-:W0:Y:S02]  /*11b0*/  LDC.64 R2, c[0x0][0x5a0] ;  /* 0x00016800ff027b82 */ /* 0x001e240000000a00 */
[----:B0-----:R-:W2:Y:S02]  /*11c0*/  LDG.E.64 R2, desc[UR36][R2.64] ;  /* 0x0000002402027981 */ /* 0x001ea4000c1e1b00 */
[----:B--2---:R-:W-:-:S04]  /*11d0*/  ISETP.NE.U32.AND P0, PT, R2, RZ, PT ;  /* 0x000000ff0200720c */ /* 0x004fc80003f05070 */
[----:B------:R-:W-:-:S13]  /*11e0*/  ISETP.NE.AND.EX P0, PT, R3, RZ, PT, P0 ;  /* 0x000000ff0300720c */ /* 0x000fda0003f05300 */
[----:B------:R-:W-:Y:S05]  /*11f0*/  @!P0 BRA `(.L_x_9) ;  /* 0x0000000000088947 */ /* 0x000fea0003800000 */
[----:B-1----:R0:W5:Y:S01]  /*1200*/  LD.E R59, desc[UR36][R2.64] ;  /* 0x00000024023b7980 */ /* 0x002162000c101900 */
[----:B------:R-:W-:Y:S05]  /*1210*/  BRA `(.L_x_10) ;  /* 0x0000000000247947 */ /* 0x000fea0003800000 */
.L_x_9:
[----:B------:R-:W-:Y:S02]  /*1220*/  ULDC.64 UR4, c[0x0][0x590] ;  /* 0x0001640000047ab9 */ /* 0x000fe40000000a00 */
[----:B------:R-:W-:-:S04]  /*1230*/  ISETP.NE.U32.AND P0, PT, RZ, UR4, PT ;  /* 0x00000004ff007c0c */ /* 0x000fc8000bf05070 */
[----:B------:R-:W-:-:S13]  /*1240*/  ISETP.NE.AND.EX P0, PT, RZ, UR5, PT, P0 ;  /* 0x00000005ff007c0c */ /* 0x000fda000bf05300 */
[----:B------:R-:W-:Y:S05]  /*1250*/  @!P0 BRA `(.L_x_11) ;  /* 0x00000000000c8947 */ /* 0x000fea0003800000 */
[----:B0-----:R-:W1:Y:S02]  /*1260*/  LDC.64 R2, c[0x0][0x590] ;  /* 0x00016400ff027b82 */ /* 0x001e640000000a00 */
[----:B-1----:R1:W5:Y:S01]  /*1270*/  LDG.E R59, desc[UR36][R2.64] ;  /* 0x00000024023b7981 */ /* 0x002362000c1e1900 */
[----:B------:R-:W-:Y:S05]  /*1280*/  BRA `(.L_x_10) ;  /* 0x0000000000087947 */ /* 0x000fea0003800000 */
.L_x_11:
[----:B------:R-:W-:Y:S02]  /*1290*/  ULDC UR4, c[0x0][0x584] ;  /* 0x0001610000047ab9 */ /* 0x000fe40000000800 */
[----:B-1----:R-:W-:-:S07]  /*12a0*/  IMAD.U32 R59, RZ, RZ, UR4 ;  /* 0x00000004ff3b7e24 */ /* 0x002fce000f8e00ff */
.L_x_10:
[----:B01----:R-:W0:Y:S01]  /*12b0*/  LDC R2, c[0x0][0x65c] ;  /* 0x00019700ff027b82 */ /* 0x003e220000000800 */
[----:B------:R-:W-:Y:S01]  /*12c0*/  ULDC UR6, c[0x0][0x28c] ;  /* 0x0000a30000067ab9 */ /* 0x000fe20000000800 */
[----:B------:R-:W-:Y:S01]  /*12d0*/  ISETP.NE.AND P0, PT, R10, 0x2, PT ;  /* 0x000000020a00780c */ /* 0x000fe20003f05270 */
[----:B------:R-:W-:Y:S01]  /*12e0*/  UIADD3 UR6, UR6, 0x1f, URZ ;  /* 0x0000001f06067890 */ /* 0x000fe2000fffe03f */
[----:B------:R-:W-:Y:S01]  /*12f0*/  IMAD.U32 R10, RZ, RZ, UR12 ;  /* 0x0000000cff0a7e24 */ /* 0x000fe2000f8e00ff */
[----:B------:R-:W-:Y:S01]  /*1300*/  UMOV UR39, URZ ;  /* 0x0000003f00277c82 */ /* 0x000fe20008000000 */
[----:B------:R-:W-:Y:S01]  /*1310*/  UMOV UR38, URZ ;  /* 0x0000003f00267c82 */ /* 0x000fe20008000000 */
[----:B------:R-:W-:Y:S01]  /*1320*/  USHF.R.S32.HI UR7, URZ, 0x1f, UR6 ;  /* 0x0000001f3f077899 */ /* 0x000fe20008011406 */
[----:B------:R-:W-:-:S03]  /*1330*/  ULDC.64 UR8, c[0x0][0x650] ;  /* 0x0001940000087ab9 */ /* 0x000fc60000000a00 */
[----:B------:R-:W-:-:S04]  /*1340*/  ULEA.HI UR7, UR7, UR6, URZ, 0x5 ;  /* 0x0000000607077291 */ /* 0x000fc8000f8f283f */
[----:B------:R-:W-:Y:S01]  /*1350*/  USHF.R.S32.HI UR40, URZ, 0x5, UR7 ;  /* 0x000000053f287899 */ /* 0x000fe20008011407 */
[----:B0-----:R-:W-:-:S13]  /*1360*/  ISETP.NE.AND P1, PT, R2, 0x1, PT ;  /* 0x000000010200780c */ /* 0x001fda0003f25270 */
[----:B------:R-:W0:Y:S01]  /*1370*/  @P1 LDC R17, c[0x0][0x10] ;  /* 0x00000400ff111b82 */ /* 0x000e220000000800 */
[----:B------:R-:W-:Y:S02]  /*1380*/  @P1 IMAD.MOV.U32 R7, RZ, RZ, RZ ;  /* 0x000000ffff071224 */ /* 0x000fe400078e00ff */
[----:B------:R-:W-:-:S05]  /*1390*/  @P1 IMAD.MOV.U32 R11, RZ, RZ, RZ ;  /* 0x000000ffff0b1224 */ /* 0x000fca00078e00ff */
[----:B------:R-:W1:Y:S01]  /*13a0*/  @!P1 LDC R3, c[0x0][0xc] ;  /* 0x00000300ff039b82 */ /* 0x000e620000000800 */
[----:B------:R-:W-:Y:S01]  /*13b0*/  ULDC UR4, c[0x0][0xc] ;  /* 0x0000030000047ab9 */ /* 0x000fe20000000800 */
[----:B------:R-:W-:Y:S02]  /*13c0*/  ULDC UR5, c[0x0][0x10] ;  /* 0x0000040000057ab9 */ /* 0x000fe40000000800 */
[----:B------:R-:W-:-:S04]  /*13d0*/  UIMAD.WIDE.U32 UR4, UR4, UR5, URZ ;  /* 0x00000005040472a5 */ /* 0x000fc8000f8e003f */
[----:B------:R-:W2:Y:S01]  /*13e0*/  LDC R0, c[0x0][0x14] ;  /* 0x00000500ff007b82 */ /* 0x000ea20000000800 */
[----:B0-----:R-:W-:-:S04]  /*13f0*/  @P1 IMAD.WIDE.U32 R16, R17, UR12, R6 ;  /* 0x0000000c11101c25 */ /* 0x001fc8000f8e0006 */
[----:B------:R-:W-:Y:S02]  /*1400*/  @P1 IMAD.IADD R17, R17, 0x1, R11 ;  /* 0x0000000111111824 */ /* 0x000fe400078e020b */
[----:B------:R-:W-:Y:S02]  /*1410*/  IMAD.MOV.U32 R11, RZ, RZ, RZ ;  /* 0x000000ffff0b7224 */ /* 0x000fe400078e00ff */
[----:B-1----:R-:W-:-:S04]  /*1420*/  @!P1 IMAD.WIDE.U32 R10, R6, R3, R10 ;  /* 0x00000003060a9225 */ /* 0x002fc800078e000a */
[----:B------:R-:W-:Y:S02]  /*1430*/  @!P1 IMAD.MOV.U32 R16, RZ, RZ, R10 ;  /* 0x000000ffff109224 */ /* 0x000fe400078e000a */
[----:B--2---:R-:W-:-:S04]  /*1440*/  IMAD.WIDE.U32 R12, R0, UR4, RZ ;  /* 0x00000004000c7c25 */ /* 0x004fc8000f8e00ff */
[----:B------:R-:W-:Y:S01]  /*1450*/  IMAD R3, R0, UR5, RZ ;  /* 0x0000000500037c24 */ /* 0x000fe2000f8e02ff */
[----:B------:R0:W-:Y:S01]  /*1460*/  STL.64 [R1], R12 ;  /* 0x0000000c01007387 */ /* 0x0001e20000100a00 */
[----:B------:R-:W-:Y:S02]  /*1470*/  @!P1 IMAD.MOV.U32 R17, RZ, RZ, R11 ;  /* 0x000000ffff119224 */ /* 0x000fe400078e000b */
[----:B------:R-:W-:Y:S01]  /*1480*/  IMAD.IADD R0, R13, 0x1, R3 ;  /* 0x000000010d007824 */ /* 0x000fe200078e0203 */
[----:B------:R-:W-:Y:S06]  /*1490*/  @P0 BRA `(.L_x_12) ;  /* 0x0000000000200947 */ /* 0x000fec0003800000 */
[----:B------:R-:W-:Y:S01]  /*14a0*/  UISETP.GE.U32.AND UP0, UPT, UR40, 0x38, UPT ;  /* 0x000000382800788c */ /* 0x000fe2000bf06070 */
[----:B------:R-:W-:Y:S01]  /*14b0*/  IADD3 R16, P0, R16, R12, RZ ;  /* 0x0000000c10107210 */ /* 0x000fe20007f1e0ff */
[----:B------:R-:W-:Y:S01]  /*14c0*/  USHF.R.U32.HI UR4, URZ, 0x3, UR40 ;  /* 0x000000033f047899 */ /* 0x000fe20008011628 */
[----:B------:R-:W-:-:S03]  /*14d0*/  UMOV UR38, URZ ;  /* 0x0000003f00267c82 */ /* 0x000fc60008000000 */
[----:B------:R-:W-:Y:S01]  /*14e0*/  UIMAD.WIDE.U32 UR4, UR4, 0x24924925, URZ ;  /* 0x24924925040478a5 */ /* 0x000fe2000f8e003f */
[----:B------:R-:W-:-:S03]  /*14f0*/  IMAD.X R17, R0, 0x1, R17, P0 ;  /* 0x0000000100117824 */ /* 0x000fc600000e0611 */
[----:B------:R-:W-:Y:S02]  /*1500*/  UIMAD UR39, UR5, -0x38, UR40 ;  /* 0xffffffc8052778a4 */ /* 0x000fe4000f8e0228 */
[----:B------:R-:W-:-:S12]  /*1510*/  @UP0 ULOP3.LUT UR38, UR5, 0x1, URZ, 0xc0, !UPT ;  /* 0x0000000105260892 */ /* 0x000fd8000f8ec03f */
.L_x_12:
[----:B------:R-:W-:Y:S01]  /*1520*/  ISETP.GE.U32.AND P0, PT, R16, UR8, PT ;  /* 0x0000000810007c0c */ /* 0x000fe2000bf06070 */
[----:B------:R-:W-:Y:S01]  /*1530*/  IMAD.MOV.U32 R22, RZ, RZ, -0x1 ;  /* 0xffffffffff167424 */ /* 0x000fe200078e00ff */
[----:B------:R-:W-:Y:S01]  /*1540*/  PRMT R3, RZ, 0x7610, R3 ;  /* 0x00007610ff037816 */ /* 0x000fe20000000003 */
[----:B------:R-:W-:Y:S01]  /*1550*/  IMAD.MOV.U32 R19, RZ, RZ, -0x1 ;  /* 0xffffffffff137424 */ /* 0x000fe200078e00ff */
[----:B------:R-:W-:Y:S01]  /*1560*/  ISETP.GE.U32.AND.EX P0, PT, R17, UR9, PT, P0 ;  /* 0x0000000911007c0c */ /* 0x000fe2000bf06100 */
[----:B------:R-:W-:-:S12]  /*1570*/  IMAD.MOV.U32 R18, RZ, RZ, -0x1 ;  /* 0xffffffffff127424 */ /* 0x000fd800078e00ff */
[----:B------:R-:W-:Y:S05]  /*1580*/  @P0 BRA `(.L_x_13) ;  /* 0x0000000400280947 */ /* 0x000fea0003800000 */
[----:B------:R-:W1:Y:S01]  /*1590*/  LDC.64 R26, c[0x0][0x628] ;  /* 0x00018a00ff1a7b82 */ /* 0x000e620000000a00 */
[----:B------:R-:W-:Y:S02]  /*15a0*/  IMAD.MOV.U32 R10, RZ, RZ, R16 ;  /* 0x000000ffff0a7224 */ /* 0x000fe400078e0010 */
[----:B------:R-:W-:-:S05]  /*15b0*/  IMAD.MOV.U32 R11, RZ, RZ, R17 ;  /* 0x000000ffff0b7224 */ /* 0x000fca00078e0011 */
[----:B------:R-:W2:Y:S08]  /*15c0*/  LDC R18, c[0x0][0x630] ;  /* 0x00018c00ff127b82 */ /* 0x000eb00000000800 */
[----:B------:R-:W3:Y:S01]  /*15d0*/  LDC.64 R28, c[0x0][0x620] ;  /* 0x00018800ff1c7b82 */ /* 0x000ee20000000a00 */
[----:B-1----:R-:W-:-:S04]  /*15e0*/  ISETP.NE.U32.AND P0, PT, R26, RZ, PT ;  /* 0x000000ff1a00720c */ /* 0x002fc80003f05070 */
[----:B------:R-:W-:-:S13]  /*15f0*/  ISETP.NE.AND.EX P0, PT, R27, RZ, PT, P0 ;  /* 0x000000ff1b00720c */ /* 0x000fda0003f05300 */
[----:B--23--:R-:W-:Y:S05]  /*1600*/  @!P0 BRA `(.L_x_14) ;  /* 0x0000000000288947 */ /* 0x00cfea0003800000 */
[----:B------:R-:W1:Y:S02]  /*1610*/  LDC R3, c[0x0][0x634] ;  /* 0x00018d00ff037b82 */ /* 0x000e640000000800 */
[----:B-1----:R-:W-:-:S05]  /*1620*/  IADD3 R3, P0, R16, R3, RZ ;  /* 0x0000000310037210 */ /* 0x002fca0007f1e0ff */
[----:B------:R-:W-:-:S04]  /*1630*/  IMAD.X R19, RZ, RZ, R17, P0 ;  /* 0x000000ffff137224 */ /* 0x000fc800000e0611 */
[----:B------:R-:W-:-:S04]  /*1640*/  IMAD.WIDE.U32 R10, R19, R26, RZ ;  /* 0x0000001a130a7225 */ /* 0x000fc800078e00ff */
[----:B0-----:R-:W-:-:S04]  /*1650*/  IMAD.WIDE.U32 R12, P0, R3, R27, R10 ;  /* 0x0000001b030c7225 */ /* 0x001fc8000780000a */
[----:B------:R-:W-:-:S04]  /*1660*/  IMAD.WIDE.U32 R10, R3, R26, RZ ;  /* 0x0000001a030a7225 */ /* 0x000fc800078e00ff */
[----:B------:R-:W-:Y:S01]  /*1670*/  IMAD.X R15, RZ, RZ, RZ, P0 ;  /* 0x000000ffff0f7224 */ /* 0x000fe200000e06ff */
[----:B------:R-:W-:Y:S01]  /*1680*/  IADD3 RZ, P0, R11, R12, RZ ;  /* 0x0000000c0bff7210 */ /* 0x000fe20007f1e0ff */
[----:B------:R-:W-:-:S04]  /*1690*/  IMAD.MOV.U32 R14, RZ, RZ, R13 ;  /* 0x000000ffff0e7224 */ /* 0x000fc800078e000d */
[----:B------:R-:W-:-:S08]  /*16a0*/  IMAD.WIDE.U32.X R10, R19, R27, R14, P0 ;  /* 0x0000001b130a7225 */ /* 0x000fd000000e040e */
.L_x_14:
[----:B------:R-:W1:Y:S01]  /*16b0*/  LDC.64 R32, c[0x0][0x640] ;  /* 0x00019000ff207b82 */ /* 0x000e620000000a00 */
[-CC-:B------:R-:W-:Y:S02]  /*16c0*/  SHF.R.U64 R30, R10, R18.reuse, R11.reuse ;  /* 0x000000120a1e7219 */ /* 0x180fe4000000120b */
[----:B------:R-:W-:Y:S02]  /*16d0*/  SHF.R.U32.HI R3, RZ, R18, R11 ;  /* 0x00000012ff037219 */ /* 0x000fe4000001160b */
[----:B0-----:R-:W-:-:S03]  /*16e0*/  IADD3 R13, P0, RZ, -R30, RZ ;  /* 0x8000001eff0d7210 */ /* 0x001fc60007f1e0ff */
[----:B------:R-:W0:Y:S02]  /*16f0*/  LDC R14, c[0x0][0x618] ;  /* 0x00018600ff0e7b82 */ /* 0x000e240000000800 */
[----:B------:R-:W-:Y:S02]  /*1700*/  IMAD.X R3, RZ, RZ, ~R3, P0 ;  /* 0x000000ffff037224 */ /* 0x000fe400000e0e03 */
[----:B------:R-:W-:-:S04]  /*1710*/  IMAD.WIDE.U32 R10, R13, R28, R16 ;  /* 0x0000001c0d0a7225 */ /* 0x000fc800078e0010 */
[----:B------:R-:W2:Y:S01]  /*1720*/  LDC R15, c[0x0][0x608] ;  /* 0x00018200ff0f7b82 */ /* 0x000ea20000000800 */
[----:B------:R-:W-:Y:S02]  /*1730*/  IMAD R12, R3, R28, RZ ;  /* 0x0000001c030c7224 */ /* 0x000fe400078e02ff */
[----:B------:R-:W-:Y:S02]  /*1740*/  IMAD.MOV.U32 R28, RZ, RZ, 0x1 ;  /* 0x00000001ff1c7424 */ /* 0x000fe400078e00ff */
[----:B------:R-:W-:Y:S02]  /*1750*/  IMAD R3, R13, R29, R12 ;  /* 0x0000001d0d037224 */ /* 0x000fe400078e020c */
[----:B------:R-:W-:Y:S01]  /*1760*/  IMAD.MOV.U32 R12, RZ, RZ, -0x1 ;  /* 0xffffffffff0c7424 */ /* 0x000fe200078e00ff */
[----:B------:R-:W3:Y:S01]  /*1770*/  LDC R31, c[0x0][0x658] ;  /* 0x00019600ff1f7b82 */ /* 0x000ee20000000800 */
[----:B------:R-:W-:Y:S01]  /*1780*/  IMAD.IADD R3, R11, 0x1, R3 ;  /* 0x000000010b037824 */ /* 0x000fe200078e0203 */
[----:B-1----:R-:W-:-:S04]  /*1790*/  ISETP.NE.U32.AND P0, PT, R32, RZ, PT ;  /* 0x000000ff2000720c */ /* 0x002fc80003f05070 */
[----:B------:R-:W-:Y:S02]  /*17a0*/  ISETP.NE.AND.EX P0, PT, R33, RZ, PT, P0 ;  /* 0x000000ff2100720c */ /* 0x000fe40003f05300 */
[----:B------:R-:W1:Y:S01]  /*17b0*/  LDC R24, c[0x0][0x600] ;  /* 0x00018000ff187b82 */ /* 0x000e620000000800 */
[-CC-:B0-----:R-:W-:Y:S02]  /*17c0*/  SHF.R.U64 R27, R10, R14.reuse, R3.reuse ;  /* 0x0000000e0a1b7219 */ /* 0x181fe40000001203 */
[----:B------:R-:W-:-:S05]  /*17d0*/  SHF.R.U32.HI R10, RZ, R14, R3 ;  /* 0x0000000eff0a7219 */ /* 0x000fca0000011603 */
[----:B------:R-:W0:Y:S01]  /*17e0*/  LDC R22, c[0x0][0x648] ;  /* 0x00019200ff167b82 */ /* 0x000e220000000800 */
[-CC-:B--2---:R-:W-:Y:S02]  /*17f0*/  SHF.R.U64 R35, R27, R15.reuse, R10.reuse ;  /* 0x0000000f1b237219 */ /* 0x184fe4000000120a */
[----:B------:R-:W-:-:S05]  /*1800*/  SHF.R.U32.HI R10, RZ, R15, R10 ;  /* 0x0000000fff0a7219 */ /* 0x000fca000001160a */
[----:B------:R-:W2:Y:S01]  /*1810*/  LDC R26, c[0x0][0x638] ;  /* 0x00018e00ff1a7b82 */ /* 0x000ea20000000800 */
[-CC-:B---3--:R-:W-:Y:S02]  /*1820*/  SHF.R.U64 R34, R35, R31.reuse, R10.reuse ;  /* 0x0000001f23227219 */ /* 0x188fe4000000120a */
[-C--:B------:R-:W-:Y:S02]  /*1830*/  SHF.L.U32 R3, R12, R31.reuse, RZ ;  /* 0x0000001f0c037219 */ /* 0x080fe400000006ff */
[----:B------:R-:W-:Y:S01]  /*1840*/  SHF.R.U32.HI R11, RZ, R31, R10 ;  /* 0x0000001fff0b7219 */ /* 0x000fe2000001160a */
[----:B------:R-:W-:Y:S01]  /*1850*/  IMAD.MOV.U32 R10, RZ, RZ, R34 ;  /* 0x000000ffff0a7224 */ /* 0x000fe200078e0022 */
[----:B------:R-:W-:Y:S01]  /*1860*/  LOP3.LUT R18, RZ, R3, RZ, 0x33, !PT ;  /* 0x00000003ff127212 */ /* 0x000fe200078e33ff */
[----:B------:R-:W3:Y:S01]  /*1870*/  LDC R29, c[0x0][0x610] ;  /* 0x00018400ff1d7b82 */ /* 0x000ee20000000800 */
[----:B------:R-:W-:Y:S05]  /*1880*/  @!P0 BRA `(.L_x_15) ;  /* 0x0000000000288947 */ /* 0x000fea0003800000 */
[----:B------:R-:W4:Y:S02]  /*1890*/  LDC R3, c[0x0][0x64c] ;  /* 0x00019300ff037b82 */ /* 0x000f240000000800 */
[----:B----4-:R-:W-:-:S05]  /*18a0*/  IADD3 R3, P0, R34, R3, RZ ;  /* 0x0000000322037210 */ /* 0x010fca0007f1e0ff */
[----:B------:R-:W-:-:S04]  /*18b0*/  IMAD.X R19, RZ, RZ, R11, P0 ;  /* 0x000000ffff137224 */ /* 0x000fc800000e060b */
[----:B------:R-:W-:-:S04]  /*18c0*/  IMAD.WIDE.U32 R10, R19, R32, RZ ;  /* 0x00000020130a7225 */ /* 0x000fc800078e00ff */
[----:B------:R-:W-:-:S04]  /*18d0*/  IMAD.WIDE.U32 R12, P0, R3, R33, R10 ;  /* 0x00000021030c7225 */ /* 0x000fc8000780000a */
[----:B------:R-:W-:-:S04]  /*18e0*/  IMAD.WIDE.U32 R10, R3, R32, RZ ;  /* 0x00000020030a7225 */ /* 0x000fc800078e00ff */
[----:B------:R-:W-:Y:S01]  /*18f0*/  IMAD.X R15, RZ, RZ, RZ, P0 ;  /* 0x000000ffff0f7224 */ /* 0x000fe200000e06ff */
[----:B------:R-:W-:Y:S01]  /*1900*/  IADD3 RZ, P0, R11, R12, RZ ;  /* 0x0000000c0bff7210 */ /* 0x000fe20007f1e0ff */
[----:B------:R-:W-:-:S04]  /*1910*/  IMAD.MOV.U32 R14, RZ, RZ, R13 ;  /* 0x000000ffff0e7224 */ /* 0x000fc800078e000d */
[----:B------:R-:W-:-:S08]  /*1920*/  IMAD.WIDE.U32.X R10, R19, R33, R14, P0 ;  /* 0x00000021130a7225 */ /* 0x000fd000000e040e */
.L_x_15:
[----:B0-----:R-:W-:Y:S01]  /*1930*/  SHF.R.U64 R7, R10, R22, R11 ;  /* 0x000000160a077219 */ /* 0x001fe2000000120b */
[----:B-1----:R-:W-:Y:S01]  /*1940*/  VIADD R10, R24, 0xffffffff ;  /* 0xffffffff180a7836 */ /* 0x002fe20000000000 */
[----:B------:R-:W-:Y:S01]  /*1950*/  SHF.L.U32 R3, R28, R31, RZ ;  /* 0x0000001f1c037219 */ /* 0x000fe200000006ff */
[----:B------:R-:W-:Y:S01]  /*1960*/  @P1 IMAD R21, R25, R20, R6 ;  /* 0x0000001419151224 */ /* 0x000fe200078e0206 */
[----:B------:R-:W-:Y:S01]  /*1970*/  LOP3.LUT R18, R35, R18, RZ, 0xc0, !PT ;  /* 0x0000001223127212 */ /* 0x000fe200078ec0ff */
[----:B------:R-:W-:Y:S02]  /*1980*/  IMAD.MOV R11, RZ, RZ, -R7 ;  /* 0x000000ffff0b7224 */ /* 0x000fe400078e0a07 */
[----:B------:R-:W-:Y:S02]  /*1990*/  IMAD.MOV.U32 R6, RZ, RZ, 0x1 ;  /* 0x00000001ff067424 */ /* 0x000fe400078e00ff */
[----:B------:R-:W-:Y:S01]  /*19a0*/  IMAD R18, R3, R7, R18 ;  /* 0x0000000703127224 */ /* 0x000fe200078e0212 */
[----:B------:R-:W-:Y:S01]  /*19b0*/  LOP3.LUT R7, R27, R10, RZ, 0xc0, !PT ;  /* 0x0000000a1b077212 */ /* 0x000fe200078ec0ff */
[----:B--2---:R-:W-:-:S02]  /*19c0*/  IMAD R3, R11, R26, R34 ;  /* 0x0000001a0b037224 */ /* 0x004fc400078e0222 */
[----:B---3--:R-:W-:Y:S02]  /*19d0*/  IMAD R22, R18, R29, R21 ;  /* 0x0000001d12167224 */ /* 0x008fe400078e0215 */
[----:B------:R-:W-:Y:S01]  /*19e0*/  IMAD R7, R3, R24, R7 ;  /* 0x0000001803077224 */ /* 0x000fe200078e0207 */
[----:B------:R-:W-:Y:S01]  /*19f0*/  PRMT R3, R6, 0x7610, R3 ;  /* 0x0000761006037816 */ /* 0x000fe20000000003 */
[----:B------:R-:W-:-:S03]  /*1a00*/  IMAD.MOV.U32 R18, RZ, RZ, R30 ;  /* 0x000000ffff127224 */ /* 0x000fc600078e001e */
[----:B------:R-:W-:Y:S02]  /*1a10*/  SEL R19, R7, R22, !P1 ;  /* 0x0000001607137207 */ /* 0x000fe40004800000 */
[----:B------:R-:W-:-:S07]  /*1a20*/  SEL R22, R22, R7, !P1 ;  /* 0x0000000716167207 */ /* 0x000fce0004800000 */
.L_x_13:
[----:B------:R-:W-:Y:S05]  /*1a30*/  @!P2 BRA `(.L_x_16) ;  /* 0x00000000000ca947 */ /* 0x000fea0003800000 */
[----:B------:R-:W-:Y:S01]  /*1a40*/  UCGABAR_WAIT ;  /* 0x0000000000007dc7 */ /* 0x000fe20008000000 */
[----:B------:R-:W-:Y:S01]  /*1a50*/  CCTL.IVALL ;  /* 0x00000000ff00798f */ /* 0x000fe20002000000 */
[----:B------:R-:W-:Y:S05]  /*1a60*/  BRA `(.L_x_17) ;  /* 0x0000000000047947 */ /* 0x000fea0003800000 */
.L_x_16:
[----:B------:R-:W-:Y:S06]  /*1a70*/  BAR.SYNC.DEFER_BLOCKING 0x0 ;  /* 0x0000000000007b1d */ /* 0x000fec0000010000 */
.L_x_17:
[----:B------:R-:W-:Y:S05]  /*1a80*/  @!P4 BRA `(.L_x_18) ;  /* 0x0000002c00ecc947 */ /* 0x000fea0003800000 */
[----:B------:R-:W-:-:S13]  /*1a90*/  ISETP.GT.U32.AND P0, PT, R36, 0x1, PT ;  /* 0x000000012400780c */ /* 0x000fda0003f04070 */
[----:B------:R-:W-:Y:S05]  /*1aa0*/  @P0 EXIT ;  /* 0x000000000000094d */ /* 0x000fea0003800000 */
.L_x_19:
[----:B------:R-:W-:-:S08]  /*1ab0*/  NOP ;  /* 0x0000000000007918 */ /* 0x000fd00000000000 */
[----:B------:R-:W1:Y:S02]  /*1ac0*/  USETMAXREG.TRY_ALLOC.CTAPOOL UP0, 0xe8 ;  /* 0x000000e8000079c8 */ /* 0x000e640008000600 */
[----:B-1----:R-:W-:-:S13]  /*1ad0*/  PLOP3.LUT P0, PT, PT, PT, UP0, 0x80, 0x0 ;  /* 0x000000000000781c */ /* 0x002fda0003f0f008 */
[----:B------:R-:W-:Y:S05]  /*1ae0*/  @!P0 BRA `(.L_x_19) ;  /* 0xfffffffc00f08947 */ /* 0x000fea000383ffff */
[----:B------:R-:W-:-:S13]  /*1af0*/  LOP3.LUT P0, RZ, R3, 0xff, RZ, 0xc0, !PT ;  /* 0x000000ff03ff7812 */ /* 0x000fda000780c0ff */
[----:B------:R-:W-:Y:S05]  /*1b00*/  @!P0 EXIT ;  /* 0x000000000000894d */ /* 0x000fea0003800000 */
[----:B------:R-:W2:Y:S01]  /*1b10*/  LDL.64 R10, [R1] ;  /* 0x00000000010a7983 */ /* 0x000ea20000100a00 */
[----:B------:R-:W1:Y:S01]  /*1b20*/  S2UR UR4, SR_CgaCtaId ;  /* 0x00000000000479c3 */ /* 0x000e620000008800 */
[CC--:B------:R-:W-:Y:S01]  /*1b30*/  LEA.HI R3, R8.reuse, R5.reuse, RZ, 0x2 ;  /* 0x0000000508037211 */ /* 0x0c0fe200078f10ff */
[----:B------:R-:W-:Y:S01]  /*1b40*/  UMOV UR41, 0x400 ;  /* 0x0000040000297882 */ /* 0x000fe20000000000 */
[----:B------:R-:W-:Y:S01]  /*1b50*/  LEA.HI R8, R8, R5, RZ, 0x5 ;  /* 0x0000000508087211 */ /* 0x000fe200078f28ff */
[----:B------:R-:W-:Y:S01]  /*1b60*/  UISETP.LT.AND UP0, UPT, UR40, 0x1, UPT ;  /* 0x000000012800788c */ /* 0x000fe2000bf01270 */
[--C-:B------:R-:W-:Y:S01]  /*1b70*/  SHF.R.S32.HI R60, RZ, 0x2, R3.reuse ;  /* 0x00000002ff3c7819 */ /* 0x100fe20000011403 */
[----:B------:R-:W-:Y:S01]  /*1b80*/  UIADD3 UR5, UR43, -0x1, URZ ;  /* 0xffffffff2b057890 */ /* 0x000fe2000fffe03f */
[----:B------:R-:W-:Y:S01]  /*1b90*/  SHF.R.S32.HI R7, RZ, 0x1f, R3 ;  /* 0x0000001fff077819 */ /* 0x000fe20000011403 */
[----:B------:R-:W3:Y:S01]  /*1ba0*/  LDC R66, c[0x0][0x658] ;  /* 0x00019600ff427b82 */ /* 0x000ee20000000800 */
[----:B------:R-:W-:Y:S01]  /*1bb0*/  LOP3.LUT R4, R3, 0xfffffffc, RZ, 0xc0, !PT ;  /* 0xfffffffc03047812 */ /* 0x000fe200078ec0ff */
[----:B------:R-:W-:Y:S01]  /*1bc0*/  USEL UR42, UR40, 0x1, UP0 ;  /* 0x00000001282a7887 */ /* 0x000fe20008000000 */
[----:B------:R-:W-:Y:S01]  /*1bd0*/  LEA.HI R7, R7, R60, RZ, 0x3 ;  /* 0x0000003c07077211 */ /* 0x000fe200078f18ff */
[----:B------:R-:W-:Y:S01]  /*1be0*/  UISETP.NE.AND UP0, UPT, UR5, URZ, UPT ;  /* 0x0000003f0500728c */ /* 0x000fe2000bf05270 */
[----:B------:R-:W-:Y:S01]  /*1bf0*/  SHF.R.S32.HI R3, RZ, 0x5, R8 ;  /* 0x00000005ff037819 */ /* 0x000fe20000011408 */
[----:B------:R-:W-:Y:S01]  /*1c00*/  IMAD.IADD R4, R5, 0x1, -R4 ;  /* 0x0000000105047824 */ /* 0x000fe200078e0a04 */
[----:B------:R-:W-:Y:S01]  /*1c10*/  LOP3.LUT R7, R7, 0xfffffff8, RZ, 0xc0, !PT ;  /* 0xfffffff807077812 */ /* 0x000fe200078ec0ff */
[----:B------:R-:W4:Y:S01]  /*1c20*/  LDC.64 R64, c[0x0][0x5c8] ;  /* 0x00017200ff407b82 */ /* 0x000f220000000a00 */
[----:B------:R-:W-:Y:S01]  /*1c30*/  USEL UR7, URZ, 0x1, UP0 ;  /* 0x000000013f077887 */ /* 0x000fe20008000000 */
[----:B------:R-:W-:Y:S01]  /*1c40*/  IMAD.SHL.U32 R62, R4, 0x2, RZ ;  /* 0x00000002043e7824 */ /* 0x000fe200078e00ff */
[----:B------:R-:W-:Y:S01]  /*1c50*/  ULDC UR8, c[0x0][0x284] ;  /* 0x0000a10000087ab9 */ /* 0x000fe20000000800 */
[----:B------:R-:W-:Y:S01]  /*1c60*/  IMAD.IADD R60, R60, 0x1, -R7 ;  /* 0x000000013c3c7824 */ /* 0x000fe200078e0a07 */
[----:B------:R-:W-:Y:S01]  /*1c70*/  LOP3.LUT R73, R23, 0x1, RZ, 0xfc, !PT ;  /* 0x0000000117497812 */ /* 0x000fe200078efcff */
[----:B------:R-:W-:Y:S01]  /*1c80*/  IMAD.MOV.U32 R7, RZ, RZ, 0x1 ;  /* 0x00000001ff077424 */ /* 0x000fe200078e00ff */
[----:B------:R-:W-:Y:S01]  /*1c90*/  SHF.R.S32.HI R63, RZ, 0x1f, R62 ;  /* 0x0000001fff3f7819 */ /* 0x000fe2000001143e */
[----:B------:R-:W0:Y:S01]  /*1ca0*/  LDC R5, c[0x0][0x288] ;  /* 0x0000a200ff057b82 */ /* 0x000e220000000800 */
[--C-:B------:R-:W-:Y:S01]  /*1cb0*/  SHF.R.S32.HI R61, RZ, 0x1f, R60.reuse ;  /* 0x0000001fff3d7819 */ /* 0x100fe2000001143c */
[----:B-1----:R-:W-:Y:S01]  /*1cc0*/  ULEA UR41, UR4, UR41, 0x18 ;  /* 0x0000002904297291 */ /* 0x002fe2000f8ec03f */
[C-C-:B------:R-:W-:Y:S01]  /*1cd0*/  IMAD R71, R3.reuse, -0x10, -R60.reuse ;  /* 0xfffffff003477824 */ /* 0x140fe200078e0a3c */
[----:B------:R-:W-:Y:S01]  /*1ce0*/  USHF.L.U32 UR4, UR5, 0x3, URZ ;  /* 0x0000000305047899 */ /* 0x000fe2000800063f */
[----:B------:R-:W-:Y:S01]  /*1cf0*/  IMAD.U32 R74, RZ, RZ, UR7 ;  /* 0x00000007ff4a7e24 */ /* 0x000fe2000f8e00ff */
[----:B------:R-:W-:Y:S01]  /*1d00*/  UIADD3 UR5, UR41, 0x480, URZ ;  /* 0x0000048029057890 */ /* 0x000fe2000fffe03f */
[----:B------:R-:W-:Y:S01]  /*1d10*/  IMAD.WIDE R60, R3, 0x10, R60 ;  /* 0x00000010033c7825 */ /* 0x000fe200078e023c */
[----:B------:R-:W1:Y:S01]  /*1d20*/  LDC R69, c[0x0][0x600] ;  /* 0x00018000ff457b82 */ /* 0x000e620000000800 */
[----:B------:R-:W-:-:S02]  /*1d30*/  UIADD3 UR6, UR41, 0x1c480, URZ ;  /* 0x0001c48029067890 */ /* 0x000fc4000fffe03f */
[----:B------:R-:W-:Y:S01]  /*1d40*/  IMAD.MOV.U32 R3, RZ, RZ, -0x1 ;  /* 0xffffffffff037424 */ /* 0x000fe200078e00ff */
[----:B------:R-:W-:Y:S01]  /*1d50*/  USHF.R.U32.HI UR5, URZ, 0x4, UR5 ;  /* 0x000000043f057899 */ /* 0x000fe20008011605 */
[----:B------:R-:W-:Y:S01]  /*1d60*/  VIADD R71, R71, UR8 ;  /* 0x0000000847477c36 */ /* 0x000fe20008000000 */
[----:B------:R-:W-:Y:S02]  /*1d70*/  USHF.R.U32.HI UR6, URZ, 0x4, UR6 ;  /* 0x000000043f067899 */ /* 0x000fe40008011606 */
[-C--:B---3--:R-:W-:Y:S01]  /*1d80*/  SHF.L.U32 R3, R3, R66.reuse, RZ ;  /* 0x0000004203037219 */ /* 0x088fe200000006ff */
[----:B------:R-:W-:Y:S01]  /*1d90*/  UIADD3 UR47, UR41, 0x390, URZ ;  /* 0x00000390292f7890 */ /* 0x000fe2000fffe03f */
[----:B----4-:R-:W-:Y:S01]  /*1da0*/  SHF.L.U64.HI R67, R64, 0x3, R65 ;  /* 0x0000000340437819 */ /* 0x010fe20000010241 */
[----:B------:R-:W-:Y:S01]  /*1db0*/  ULOP3.LUT UR4, UR4, 0x8, URZ, 0xc0, !UPT ;  /* 0x0000000804047892 */ /* 0x000fe2000f8ec03f */
[----:B------:R-:W-:Y:S01]  /*1dc0*/  SHF.L.U32 R66, R7, R66, RZ ;  /* 0x0000004207427219 */ /* 0x000fe200000006ff */
[----:B------:R-:W-:Y:S01]  /*1dd0*/  ULOP3.LUT UR5, UR5, 0x3fff, URZ, 0xc0, !UPT ;  /* 0x00003fff05057892 */ /* 0x000fe2000f8ec03f */
[----:B------:R-:W-:Y:S01]  /*1de0*/  LOP3.LUT R70, RZ, R3, RZ, 0x33, !PT ;  /* 0x00000003ff467212 */ /* 0x000fe200078e33ff */
[----:B------:R-:W-:Y:S01]  /*1df0*/  ULOP3.LUT UR6, UR6, 0x3fff, URZ, 0xc0, !UPT ;  /* 0x00003fff06067892 */ /* 0x000fe2000f8ec03f */
[----:B0-----:R-:W-:Y:S01]  /*1e00*/  IMAD R65, R4, -0x2, R5 ;  /* 0xfffffffe04417824 */ /* 0x001fe200078e0205 */
[----:B------:R-:W-:-:S02]  /*1e10*/  USHF.L.U32 UR48, UR40, 0x1, URZ ;  /* 0x0000000128307899 */ /* 0x000fc4000800063f */
[----:B------:R-:W-:Y:S02]  /*1e20*/  UIADD3 UR42, -UR42, UR40, URZ ;  /* 0x000000282a2a7290 */ /* 0x000fe4000fffe13f */
[----:B------:R-:W-:Y:S02]  /*1e30*/  ULEA UR43, UR43, UR47, 0x3 ;  /* 0x0000002f2b2b7291 */ /* 0x000fe4000f8e183f */
[----:B------:R-:W-:Y:S01]  /*1e40*/  ULOP3.LUT UR49, UR4, 0x8, URZ, 0x3c, !UPT ;  /* 0x0000000804317892 */ /* 0x000fe2000f8e3c3f */
[----:B-1----:R-:W-:Y:S01]  /*1e50*/  VIADD R69, R69, 0xffffffff ;  /* 0xffffffff45457836 */ /* 0x002fe20000000000 */
[----:B------:R-:W-:Y:S02]  /*1e60*/  ULOP3.LUT UR44, UR4, 0x18, URZ, 0x3c, !UPT ;  /* 0x00000018042c7892 */ /* 0x000fe4000f8e3c3f */
[----:B------:R-:W-:Y:S02]  /*1e70*/  ULOP3.LUT UR45, UR5, 0x10000, URZ, 0xfc, !UPT ;  /* 0x00010000052d7892 */ /* 0x000fe4000f8efc3f */
[----:B------:R-:W-:Y:S01]  /*1e80*/  ULOP3.LUT UR46, UR6, 0x10000, URZ, 0xfc, !UPT ;  /* 0x00010000062e7892 */ /* 0x000fe2000f8efc3f */
[----:B--2---:R-:W-:-:S11]  /*1e90*/  SHF.L.U64.HI R68, R10, 0x1, R0 ;  /* 0x000000010a447819 */ /* 0x004fd60000010200 */
.L_x_107:
[----:B------:R-:W-:-:S04]  /*1ea0*/  SHF.L.U32 R0, R74, 0x1f, RZ ;  /* 0x0000001f4a007819 */ /* 0x000fc800000006ff */
[----:B------:R-:W0:Y:S02]  /*1eb0*/  SYNCS.PHASECHK.TRANS64.TRYWAIT P0, [UR43+-0x8], R0 ;  /* 0xfffff800ff0075a7 */ /* 0x000e24000800016b */
[----:B0-----:R-:W-:Y:S05]  /*1ec0*/  @!P0 BRA `(.L_x_20) ;  /* 0x00000058006c8947 */ /* 0x001fea0003800000 */
.L_x_181:
[----:B------:R-:W-:Y:S02]  /*1ed0*/  ULDC UR4, c[0x0][0x28c] ;  /* 0x0000a30000047ab9 */ /* 0x000fe40000000800 */
[----:B------:R-:W-:-:S13]  /*1ee0*/  ISETP.LT.AND P0, PT, RZ, UR4, PT ;  /* 0x00000004ff007c0c */ /* 0x000fda000bf01270 */
[----:B------:R-:W-:Y:S05]  /*1ef0*/  @P0 BRA `(.L_x_21) ;  /* 0x0000000000400947 */ /* 0x000fea0003800000 */
[----:B0-----:R-:W-:Y:S01]  /*1f00*/  MOV R0, 0x0 ;  /* 0x0000000000007802 */ /* 0x001fe20000000f00 */
[----:B------:R-:W-:Y:S01]  /*1f10*/  ULDC.64 UR4, c[0x4][0x68] ;  /* 0x01001a0000047ab9 */ /* 0x000fe20000000a00 */
[----:B------:R-:W-:Y:S01]  /*1f20*/  ULDC.64 UR6, c[0x4][0x8] ;  /* 0x0100020000067ab9 */ /* 0x000fe20000000a00 */
[----:B------:R-:W-:Y:S01]  /*1f30*/  IMAD.U32 R4, RZ, RZ, UR4 ;  /* 0x00000004ff047e24 */ /* 0x000fe2000f8e00ff */
[----:B------:R0:W1:Y:S01]  /*1f40*/  LDC.64 R14, c[0x4][R0] ;  /* 0x01000000000e7b82 */ /* 0x0000620000000a00 */
[----:B------:R-:W-:Y:S01]  /*1f50*/  IMAD.U32 R5, RZ, RZ, UR5 ;  /* 0x00000005ff057e24 */ /* 0x000fe2000f8e00ff */
[----:B------:R-:W-:Y:S01]  /*1f60*/  ULDC.64 UR4, c[0x4][0x70] ;  /* 0x01001c0000047ab9 */ /* 0x000fe20000000a00 */
[----:B------:R-:W-:Y:S02]  /*1f70*/  IMAD.U32 R10, RZ, RZ, UR6 ;  /* 0x00000006ff0a7e24 */ /* 0x000fe4000f8e00ff */
[----:B------:R-:W-:Y:S02]  /*1f80*/  IMAD.U32 R6, RZ, RZ, UR4 ;  /* 0x00000004ff067e24 */ /* 0x000fe4000f8e00ff */
[----:B------:R-:W-:-:S02]  /*1f90*/  IMAD.U32 R7, RZ, RZ, UR5 ;  /* 0x00000005ff077e24 */ /* 0x000fc4000f8e00ff */
[----:B------:R-:W-:Y:S02]  /*1fa0*/  IMAD.U32 R11, RZ, RZ, UR7 ;  /* 0x00000007ff0b7e24 */ /* 0x000fe4000f8e00ff */
[----:B------:R-:W-:Y:S02]  /*1fb0*/  IMAD.MOV.U32 R8, RZ, RZ, 0x1e1 ;  /* 0x000001e1ff087424 */ /* 0x000fe400078e00ff */
[----:B------:R-:W-:Y:S02]  /*1fc0*/  IMAD.MOV.U32 R12, RZ, RZ, 0x1 ;  /* 0x00000001ff0c7424 */ /* 0x000fe400078e00ff */
[----:B0-----:R-:W-:-:S07]  /*1fd0*/  IMAD.MOV.U32 R13, RZ, RZ, RZ ;  /* 0x000000ffff0d7224 */ /* 0x001fce00078e00ff */
[----:B------:R-:W-:-:S07]  /*1fe0*/  LEPC R20, `(.L_x_21) ;  /* 0x000000001014794e */ /* 0x000fce0000000000 */
[----:B-1---5:R-:W-:Y:S05]  /*1ff0*/  CALL.ABS.NOINC R14 ;  /* 0x000000000e007343 */ /* 0x022fea0003c00000 */
.L_x_21:
[----:B------:R-:W-:-:S13]  /*2000*/  ISETP.NE.AND P0, PT, R73, 0x3, PT ;  /* 0x000000034900780c */ /* 0x000fda0003f05270 */
[----:B------:R-:W-:Y:S05]  /*2010*/  @!P0 BRA `(.L_x_22) ;  /* 0x0000000000048947 */ /* 0x000fea0003800000 */
[----:B------:R-:W-:Y:S01]  /*2020*/  BPT.TRAP 0x1 ;  /* 0x000000040000795c */ /* 0x000fe20000300000 */
.L_x_22:
[----:B0-----:R-:W-:Y:S02]  /*2030*/  IMAD.U32 R3, RZ, RZ, UR39 ;  /* 0x00000027ff037e24 */ /* 0x001fe4000f8e00ff */
[----:B------:R-:W-:-:S03]  /*2040*/  IMAD.U32 R0, RZ, RZ, UR38 ;  /* 0x00000026ff007e24 */ /* 0x000fc6000f8e00ff */
[----:B------:R-:W-:Y:S02]  /*2050*/  LEA R3, R3, UR41, 0x3 ;  /* 0x0000002903037c11 */ /* 0x000fe4000f8e18ff */
[----:B------:R-:W-:-:S04]  /*2060*/  SHF.L.U32 R0, R0, 0x1f, RZ ;  /* 0x0000001f00007819 */ /* 0x000fc800000006ff */
[----:B------:R0:W1:Y:S01]  /*2070*/  SYNCS.PHASECHK.TRANS64.TRYWAIT P1, [R3+URZ], R0 ;  /* 0x00000000030075a7 */ /* 0x000062000802017f */
[----:B------:R-:W-:Y:S05]  /*2080*/  @!P0 BRA `(.L_x_23) ;  /* 0x0000000000048947 */ /* 0x000fea0003800000 */
[----:B------:R-:W-:Y:S01]  /*2090*/  BPT.TRAP 0x1 ;  /* 0x000000040000795c */ /* 0x000fe20000300000 */
.L_x_23:
[----:B-1----:R-:W-:Y:S05]  /*20a0*/  @P1 BRA `(.L_x_24) ;  /* 0x0000000000081947 */ /* 0x002fea0003800000 */
[----:B------:R-:W1:Y:S02]  /*20b0*/  SYNCS.PHASECHK.TRANS64.TRYWAIT P1, [R3+URZ], R0 ;  /* 0x00000000030075a7 */ /* 0x000e64000802017f */
[----:B-1----:R-:W-:Y:S05]  /*20c0*/  @!P1 BRA `(.L_x_25) ;  /* 0x0000005800049947 */ /* 0x002fea0003800000 */
.L_x_24:
[----:B------:R-:W-:Y:S05]  /*20d0*/  WARPSYNC.ALL ;  /* 0x0000000000007948 */ /* 0x000fea0003800000 */
[----:B------:R-:W-:Y:S01]  /*20e0*/  ULEA UR4, UR39, UR45, 0x7 ;  /* 0x0000002d27047291 */ /* 0x000fe2000f8e383f */
[----:B------:R-:W-:Y:S01]  /*20f0*/  WARPGROUP.ARRIVE ;  /* 0x00000000000079c5 */ /* 0x000fe20000000000 */
[----:B------:R-:W-:Y:S01]  /*2100*/  ULEA UR6, UR39, UR46, 0x7 ;  /* 0x0000002e27067291 */ /* 0x000fe2000f8e383f */
[----:B01----:R-:W-:Y:S01]  /*2110*/  IMAD.U32 R0, RZ, RZ, UR42 ;  /* 0x0000002aff007e24 */ /* 0x003fe2000f8e00ff */
[----:B------:R-:W-:Y:S01]  /*2120*/  UMOV UR5, 0xc0000010 ;  /* 0xc000001000057882 */ /* 0x000fe20000000000 */
[----:B------:R-:W-:-:S03]  /*2130*/  UMOV UR7, 0xc0000010 ;  /* 0xc000001000077882 */ /* 0x000fc60000000000 */
[----:B------:R-:W-:-:S03]  /*2140*/  ISETP.GE.AND P1, PT, R0, 0x1, PT ;  /* 0x000000010000780c */ /* 0x000fc60003f26270 */
[----:B------:R-:W-:Y:S03]  /*2150*/  IGMMA.64x64x32.S8.S8 R24, gdesc[UR4], RZ, !UPT, gsb0 ;  /* 0x01e00000041879f1 */ /* 0x000fe6000c0410ff */
[----:B------:R-:W-:-:S07]  /*2160*/  WARPGROUP.DEPBAR.LE gsb0, 0x0 ;  /* 0x00008000000079c5 */ /* 0x000fce0000010000 */
[----:B------:R-:W-:Y:S05]  /*2170*/  @!P1 BRA `(.L_x_26) ;  /* 0x0000000000b89947 */ /* 0x000fea0003800000 */
[----:B------:R-:W-:Y:S01]  /*2180*/  UIADD3 UR4, UR39, 0x1, URZ ;  /* 0x0000000127047890 */ /* 0x000fe2000fffe03f */
[----:B------:R-:W-:Y:S02]  /*2190*/  IMAD.U32 R0, RZ, RZ, UR42 ;  /* 0x0000002aff007e24 */ /* 0x000fe4000f8e00ff */
[----:B------:R-:W-:Y:S01]  /*21a0*/  IMAD.U32 R3, RZ, RZ, UR39 ;  /* 0x00000027ff037e24 */ /* 0x000fe2000f8e00ff */
[----:B------:R-:W-:-:S04]  /*21b0*/  UISETP.NE.AND UP0, UPT, UR4, 0x38, UPT ;  /* 0x000000380400788c */ /* 0x000fc8000bf05270 */
[----:B------:R-:W-:Y:S02]  /*21c0*/  USEL UR5, URZ, 0x1, UP0 ;  /* 0x000000013f057887 */ /* 0x000fe40008000000 */
[----:B------:R-:W-:Y:S02]  /*21d0*/  USEL UR8, UR4, URZ, UP0 ;  /* 0x0000003f04087287 */ /* 0x000fe40008000000 */
[----:B------:R-:W-:-:S06]  /*21e0*/  ULOP3.LUT UR5, UR38, UR5, URZ, 0x3c, !UPT ;  /* 0x0000000526057292 */ /* 0x000fcc000f8e3c3f */
[----:B------:R-:W-:-:S07]  /*21f0*/  IMAD.U32 R6, RZ, RZ, UR5 ;  /* 0x00000005ff067e24 */ /* 0x000fce000f8e00ff */
.L_x_33:
[----:B------:R-:W-:Y:S05]  /*2200*/  @!P0 BRA `(.L_x_27) ;  /* 0x0000000000048947 */ /* 0x000fea0003800000 */
[----:B------:R-:W-:Y:S01]  /*2210*/  BPT.TRAP 0x1 ;  /* 0x000000040000795c */ /* 0x000fe20000300000 */
.L_x_27:
[----:B------:R-:W-:Y:S01]  /*2220*/  ULEA UR4, UR8, UR41, 0x3 ;  /* 0x0000002908047291 */ /* 0x000fe2000f8e183f */
[----:B------:R-:W-:-:S08]  /*2230*/  SHF.L.U32 R4, R6, 0x1f, RZ ;  /* 0x0000001f06047819 */ /* 0x000fd000000006ff */
[----:B------:R0:W1:Y:S01]  /*2240*/  SYNCS.PHASECHK.TRANS64.TRYWAIT P1, [UR4], R4 ;  /* 0x00000004ff0075a7 */ /* 0x0000620008020144 */
[----:B------:R-:W-:Y:S05]  /*2250*/  @!P0 BRA `(.L_x_28) ;  /* 0x0000000000048947 */ /* 0x000fea0003800000 */
[----:B------:R-:W-:Y:S01]  /*2260*/  BPT.TRAP 0x1 ;  /* 0x000000040000795c */ /* 0x000fe20000300000 */
.L_x_28:
[----:B-1----:R-:W-:Y:S05]  /*2270*/  @P1 BRA `(.L_x_29) ;  /* 0x0000000000081947 */ /* 0x002fea0003800000 */
[----:B------:R-:W1:Y:S02]  /*2280*/  SYNCS.PHASECHK.TRANS64.TRYWAIT P1, [UR4], R4 ;  /* 0x00000004ff0075a7 */ /* 0x000e640008020144 */
[----:B-1----:R-:W-:Y:S05]  /*2290*/  @!P1 BRA `(.L_x_30) ;  /* 0x0000005400a49947 */ /* 0x002fea0003800000 */
.L_x_29:
[----:B------:R-:W-:Y:S01]  /*22a0*/  ULEA UR4, UR8, UR45, 0x7 ;  /* 0x0000002d08047291 */ /* 0x000fe2000f8e383f */
[----:B------:R-:W-:Y:S01]  /*22b0*/  WARPGROUP.ARRIVE ;  /* 0x00000000000079c5 */ /* 0x000fe20000000000 */
[----:B------:R-:W-:Y:S01]  /*22c0*/  ULEA UR6, UR8, UR46, 0x7 ;  /* 0x0000002e08067291 */ /* 0x000fe2000f8e383f */
[----:B------:R-:W-:Y:S01]  /*22d0*/  UMOV UR5, 0xc0000010 ;  /* 0xc000001000057882 */ /* 0x000fe20000000000 */
[----:B------:R-:W-:-:S07]  /*22e0*/  UMOV UR7, 0xc0000010 ;  /* 0xc000001000077882 */ /* 0x000fce0000000000 */
[----:B------:R-:W-:Y:S03]  /*22f0*/  IGMMA.64x64x32.S8.S8 R24, gdesc[UR4], R24, gsb0 ;  /* 0x01e00000041879f1 */ /* 0x000fe60008041018 */
[----:B------:R-:W-:Y:S02]  /*2300*/  WARPGROUP.DEPBAR.LE gsb0, 0x0 ;  /* 0x00008000000079c5 */ /* 0x000fe40000010000 */
[----:B------:R-:W-:Y:S05]  /*2310*/  @!P0 BRA `(.L_x_31) ;  /* 0x0000000000048947 */ /* 0x000fea0003800000 */
[----:B------:R-:W-:Y:S01]  /*2320*/  BPT.TRAP 0x1 ;  /* 0x000000040000795c */ /* 0x000fe20000300000 */
.L_x_31:
[----:B------:R-:W-:-:S13]  /*2330*/  ISETP.NE.AND P1, PT, R57, RZ, PT ;  /* 0x000000ff3900720c */ /* 0x000fda0003f25270 */
[----:B01----:R-:W-:-:S05]  /*2340*/  @P1 LEA R4, R3, UR41, 0x3 ;  /* 0x0000002903041c11 */ /* 0x003fca000f8e18ff */
[----:B------:R-:W-:-:S05]  /*2350*/  @P1 VIADD R5, R4, 0x1c0 ;  /* 0x000001c004051836 */ /* 0x000fca0000000000 */
[----:B------:R-:W-:-:S04]  /*2360*/  @P1 PRMT R5, R56, 0x654, R5 ;  /* 0x0000065438051816 */ /* 0x000fc80000000005 */
[----:B------:R0:W-:Y:S01]  /*2370*/  @P1 SYNCS.ARRIVE.TRANS64.RED.A1T0 RZ, [R5+URZ], RZ ;  /* 0x000000ff05ff19a7 */ /* 0x0001e2000810043f */
[----:B------:R-:W-:-:S13]  /*2380*/  ISETP.GT.U32.AND P1, PT, R23, 0x1, PT ;  /* 0x000000011700780c */ /* 0x000fda0003f24070 */
[----:B0-----:R-:W-:Y:S05]  /*2390*/  @P1 BRA `(.L_x_32) ;  /* 0x0000000000041947 */ /* 0x001fea0003800000 */
[----:B------:R-:W-:Y:S01]  /*23a0*/  BPT.TRAP 0x1 ;  /* 0x000000040000795c */ /* 0x000fe20000300000 */
.L_x_32:
[----:B------:R-:W-:Y:S01]  /*23b0*/  UIADD3 UR8, UR8, 0x1, URZ ;  /* 0x0000000108087890 */ /* 0x000fe2000fffe03f */
[C---:B------:R-:W-:Y:S01]  /*23c0*/  ISETP.GT.AND P2, PT, R0.reuse, 0x1, PT ;  /* 0x000000010000780c */ /* 0x040fe20003f44270 */
[----:B------:R-:W-:Y:S02]  /*23d0*/  VIADD R3, R3, 0x1 ;  /* 0x0000000103037836 */ /* 0x000fe40000000000 */
[----:B------:R-:W-:Y:S01]  /*23e0*/  UISETP.NE.AND UP0, UPT, UR8, 0x38, UPT ;  /* 0x000000380800788c */ /* 0x000fe2000bf05270 */
[----:B------:R-:W-:Y:S02]  /*23f0*/  VIADD R0, R0, 0xffffffff ;  /* 0xffffffff00007836 */ /* 0x000fe40000000000 */
[C---:B------:R-:W-:Y:S01]  /*2400*/  ISETP.NE.AND P1, PT, R3.reuse, 0x38, PT ;  /* 0x000000380300780c */ /* 0x040fe20003f25270 */
[----:B------:R-:W-:Y:S02]  /*2410*/  USEL UR4, URZ, 0x1, UP0 ;  /* 0x000000013f047887 */ /* 0x000fe40008000000 */
[----:B------:R-:W-:Y:S01]  /*2420*/  USEL UR8, UR8, URZ, UP0 ;  /* 0x0000003f08087287 */ /* 0x000fe20008000000 */
[----:B------:R-:W-:-:S03]  /*2430*/  SEL R3, R3, RZ, P1 ;  /* 0x000000ff03037207 */ /* 0x000fc60000800000 */
[----:B------:R-:W-:Y:S01]  /*2440*/  LOP3.LUT R6, R6, UR4, RZ, 0x3c, !PT ;  /* 0x0000000406067c12 */ /* 0x000fe2000f8e3cff */
[----:B------:R-:W-:Y:S07]  /*2450*/  @P2 BRA `(.L_x_33) ;  /* 0xfffffffc00682947 */ /* 0x000fee000383ffff */
.L_x_26:
[----:B------:R-:W0:Y:S01]  /*2460*/  LDC R0, c[0x0][0x28c] ;  /* 0x0000a300ff007b82 */ /* 0x000e220000000800 */
[----:B------:R-:W-:-:S04]  /*2470*/  IMAD.U32 R3, RZ, RZ, UR49 ;  /* 0x00000031ff037e24 */ /* 0x000fc8000f8e00ff */
[----:B------:R1:W-:Y:S01]  /*2480*/  SYNCS.ARRIVE.TRANS64.A1T0 RZ, [R3+UR47], RZ ;  /* 0x000000ff03ff79a7 */ /* 0x0003e2000810002f */
[----:B0-----:R-:W-:-:S13]  /*2490*/  ISETP.GE.AND P1, PT, R0, 0x1, PT ;  /* 0x000000010000780c */ /* 0x001fda0003f26270 */
[----:B-1----:R-:W-:Y:S05]  /*24a0*/  @!P1 BRA `(.L_x_34) ;  /* 0x0000000000449947 */ /* 0x002fea0003800000 */
[----:B------:R-:W-:Y:S05]  /*24b0*/  @!P0 BRA `(.L_x_35) ;  /* 0x0000000000048947 */ /* 0x000fea0003800000 */
[----:B------:R-:W-:Y:S01]  /*24c0*/  BPT.TRAP 0x1 ;  /* 0x000000040000795c */ /* 0x000fe20000300000 */
.L_x_35:
[----:B------:R-:W-:-:S13]  /*24d0*/  ISETP.NE.AND P0, PT, R57, RZ, PT ;  /* 0x000000ff3900720c */ /* 0x000fda0003f05270 */
[----:B------:R-:W-:-:S05]  /*24e0*/  VOTEU.ANY UP0, P0 ;  /* 0x00000000003f7886 */ /* 0x000fca0000000100 */
[----:B------:R-:W-:-:S06]  /*24f0*/  @UP0 UIADD3 UR4, UR39, UR42, URZ ;  /* 0x0000002a27040290 */ /* 0x000fcc000fffe03f */
[----:B------:R-:W-:Y:S02]  /*2500*/  IMAD.U32 R4, RZ, RZ, UR4 ;  /* 0x00000004ff047e24 */ /* 0x000fe4000f8e00ff */
[----:B------:R-:W-:-:S03]  /*2510*/  IMAD.U32 R3, RZ, RZ, UR4 ;  /* 0x00000004ff037e24 */ /* 0x000fc6000f8e00ff */
[----:B------:R-:W-:-:S05]  /*2520*/  @P0 SHF.R.U32.HI R4, RZ, 0x3, R4 ;  /* 0x00000003ff040819 */ /* 0x000fca0000011604 */
[----:B------:R-:W-:-:S04]  /*2530*/  @P0 IMAD.WIDE.U32 R4, R4, 0x24924925, RZ ;  /* 0x2492492504040825 */ /* 0x000fc800078e00ff */
[----:B------:R-:W-:-:S05]  /*2540*/  @P0 IMAD R4, R5, -0x38, R3 ;  /* 0xffffffc805040824 */ /* 0x000fca00078e0203 */
[----:B------:R-:W-:-:S05]  /*2550*/  @P0 LEA R4, R4, UR41, 0x3 ;  /* 0x0000002904040c11 */ /* 0x000fca000f8e18ff */
[----:B------:R-:W-:-:S05]  /*2560*/  @P0 VIADD R3, R4, 0x1c0 ;  /* 0x000001c004030836 */ /* 0x000fca0000000000 */
[----:B------:R-:W-:-:S04]  /*2570*/  @P0 PRMT R3, R56, 0x654, R3 ;  /* 0x0000065438030816 */ /* 0x000fc80000000003 */
[----:B------:R0:W-:Y:S01]  /*2580*/  @P0 SYNCS.ARRIVE.TRANS64.RED.A1T0 RZ, [R3+URZ], RZ ;  /* 0x000000ff03ff09a7 */ /* 0x0001e2000810043f */
[----:B------:R-:W-:-:S13]  /*2590*/  ISETP.GT.U32.AND P0, PT, R23, 0x1, PT ;  /* 0x000000011700780c */ /* 0x000fda0003f04070 */
[----:B0-----:R-:W-:Y:S05]  /*25a0*/  @P0 BRA `(.L_x_34) ;  /* 0x0000000000040947 */ /* 0x001fea0003800000 */
[----:B------:R-:W-:Y:S01]  /*25b0*/  BPT.TRAP 0x1 ;  /* 0x000000040000795c */ /* 0x000fe20000300000 */
.L_x_34:
[----:B------:R-:W-:Y:S01]  /*25c0*/  SHF.L.U32 R3, R74, 0x1f, RZ ;  /* 0x0000001f4a037819 */ /* 0x000fe200000006ff */
[----:B------:R-:W-:Y:S01]  /*25d0*/  UIADD3 UR39, UR39, UR48, URZ ;  /* 0x0000003027277290 */ /* 0x000fe2000fffe03f */
[----:B------:R-:W-:Y:S01]  /*25e0*/  IMAD.SHL.U32 R0, R22, 0x40, RZ ;  /* 0x0000004016007824 */ /* 0x000fe200078e00ff */
[----:B------:R-:W-:Y:S01]  /*25f0*/  UISETP.GE.U32.AND UP1, UPT, UR48, 0x38, UPT ;  /* 0x000000383000788c */ /* 0x000fe2000bf26070 */
[----:B------:R-:W0:Y:S01]  /*2600*/  SYNCS.PHASECHK.TRANS64.TRYWAIT P0, [UR43+0x8], R3 ;  /* 0x00000803ff0075a7 */ /* 0x000e22000800016b */
[----:B------:R-:W-:-:S04]  /*2610*/  UISETP.GT.U32.AND UP0, UPT, UR39, 0x37, UPT ;  /* 0x000000372700788c */ /* 0x000fc8000bf04070 */
[----:B------:R-:W-:-:S04]  /*2620*/  UISETP.LT.U32.AND UP0, UPT, UR48, 0x38, UP0 ;  /* 0x000000383000788c */ /* 0x000fc80008701070 */
[----:B------:R-:W-:Y:S02]  /*2630*/  USEL UR6, URZ, 0x1, !UP0 ;  /* 0x000000013f067887 */ /* 0x000fe4000c000000 */
[----:B------:R-:W-:Y:S02]  /*2640*/  @UP1 USHF.R.U32.HI UR4, URZ, 0x3, UR39 ;  /* 0x000000033f041899 */ /* 0x000fe40008011627 */
[----:B------:R-:W-:Y:S02]  /*2650*/  ULOP3.LUT UR38, UR38, UR6, URZ, 0x3c, !UPT ;  /* 0x0000000626267292 */ /* 0x000fe4000f8e3c3f */
[----:B------:R-:W-:-:S04]  /*2660*/  @UP1 UIMAD.WIDE.U32 UR4, UR4, 0x24924925, URZ ;  /* 0x24924925040418a5 */ /* 0x000fc8000f8e003f */
[----:B------:R-:W-:Y:S01]  /*2670*/  @UP1 ULOP3.LUT UR38, UR38, 0x1, UR5, 0x78, !UPT ;  /* 0x0000000126261892 */ /* 0x000fe2000f8e7805 */
[----:B0-----:R-:W-:Y:S11]  /*2680*/  @!P0 BRA `(.L_x_36) ;  /* 0x0000005000c08947 */ /* 0x001ff60003800000 */
.L_x_182:
[----:B------:R-:W-:Y:S01]  /*2690*/  ULDC UR4, c[0x0][0x284] ;  /* 0x0000a10000047ab9 */ /* 0x000fe20000000800 */
[----:B------:R-:W-:Y:S01]  /*26a0*/  IMAD.SHL.U32 R13, R19, 0x40, RZ ;  /* 0x00000040130d7824 */ /* 0x000fe200078e00ff */
[----:B------:R-:W-:Y:S01]  /*26b0*/  ISETP.GE.AND P0, PT, R0, UR4, PT ;  /* 0x0000000400007c0c */ /* 0x000fe2000bf06270 */
[----:B------:R-:W-:-:S03]  /*26c0*/  ULDC UR4, c[0x0][0x288] ;  /* 0x0000a20000047ab9 */ /* 0x000fc60000000800 */
[----:B------:R-:W-:-:S13]  /*26d0*/  ISETP.GE.OR P0, PT, R13, UR4, P0 ;  /* 0x000000040d007c0c */ /* 0x000fda0008706670 */
[----:B------:R-:W-:Y:S05]  /*26e0*/  @P0 BRA `(.L_x_37) ;  /* 0x0000001c00380947 */ /* 0x000fea0003800000 */
[----:B------:R-:W-:Y:S01]  /*26f0*/  SHF.R.S32.HI R11, RZ, 0x1f, R18 ;  /* 0x0000001fff0b7819 */ /* 0x000fe20000011412 */
[----:B------:R-:W-:Y:S01]  /*2700*/  ULDC.64 UR4, c[0x0][0x5d0] ;  /* 0x0001740000047ab9 */ /* 0x000fe20000000a00 */
[----:B------:R-:W-:Y:S01]  /*2710*/  SHF.R.S32.HI R10, RZ, 0x1f, R13 ;  /* 0x0000001fff0a7819 */ /* 0x000fe2000001140d */
[----:B0-----:R-:W-:Y:S01]  /*2720*/  IMAD.WIDE.U32 R4, R18, UR4, R62 ;  /* 0x0000000412047c25 */ /* 0x001fe2000f8e003e */
[----:B------:R-:W-:Y:S01]  /*2730*/  ULDC.64 UR6, c[0x0][0x5c8] ;  /* 0x0001720000067ab9 */ /* 0x000fe20000000a00 */
[----:B------:R-:W-:Y:S02]  /*2740*/  BSSY B0, `(.L_x_37) ;  /* 0x00001c8000007945 */ /* 0x000fe40003800000 */
[----:B------:R-:W-:Y:S01]  /*2750*/  IMAD R3, R11, UR4, RZ ;  /* 0x000000040b037c24 */ /* 0x000fe2000f8e02ff */
[----:B------:R-:W-:Y:S01]  /*2760*/  IADD3 R4, P0, R13, R4, RZ ;  /* 0x000000040d047210 */ /* 0x000fe20007f1e0ff */
[----:B------:R-:W-:-:S04]  /*2770*/  IMAD.WIDE R14, R22, 0x40, R60 ;  /* 0x00000040160e7825 */ /* 0x000fc800078e023c */
[----:B------:R-:W-:Y:S01]  /*2780*/  IMAD R3, R18, UR5, R3 ;  /* 0x0000000512037c24 */ /* 0x000fe2000f8e0203 */
[----:B------:R-:W-:Y:S01]  /*2790*/  ULDC.64 UR4, c[0x0][0x5c0] ;  /* 0x0001700000047ab9 */ /* 0x000fe20000000a00 */
[----:B------:R-:W-:Y:S02]  /*27a0*/  IMAD.IADD R22, R71, 0x1, -R0 ;  /* 0x0000000147167824 */ /* 0x000fe400078e0a00 */
[----:B------:R-:W-:Y:S01]  /*27b0*/  IMAD.IADD R75, R65, 0x1, -R13 ;  /* 0x00000001414b7824 */ /* 0x000fe200078e0a0d */
[----:B------:R-:W-:Y:S01]  /*27c0*/  IADD3.X R5, R10, R5, R3, P0, !PT ;  /* 0x000000050a057210 */ /* 0x000fe200007fe403 */
[----:B------:R-:W-:Y:S02]  /*27d0*/  IMAD R3, R15, UR6, RZ ;  /* 0x000000060f037c24 */ /* 0x000fe4000f8e02ff */
[----:B------:R-:W-:-:S04]  /*27e0*/  IMAD.WIDE.U32 R4, R14, UR6, R4 ;  /* 0x000000060e047c25 */ /* 0x000fc8000f8e0004 */
[----:B------:R-:W-:Y:S01]  /*27f0*/  IMAD R3, R14, UR7, R3 ;  /* 0x000000070e037c24 */ /* 0x000fe2000f8e0203 */
[----:B------:R-:W-:-:S04]  /*2800*/  IADD3 R6, P0, R4, UR4, RZ ;  /* 0x0000000404067c10 */ /* 0x000fc8000ff1e0ff */
[----:B------:R-:W-:Y:S02]  /*2810*/  IADD3.X R7, R5, UR5, R3, P0, !PT ;  /* 0x0000000505077c10 */ /* 0x000fe400087fe403 */
[----:B-----5:R-:W-:Y:S02]  /*2820*/  ISETP.NE.AND P0, PT, R59, RZ, PT ;  /* 0x000000ff3b00720c */ /* 0x020fe40003f05270 */
[----:B------:R-:W-:-:S05]  /*2830*/  LEA R4, P1, R64, R6, 0x3 ;  /* 0x0000000640047211 */ /* 0x000fca00078218ff */
[----:B------:R-:W-:-:S06]  /*2840*/  IMAD.X R5, R67, 0x1, R7, P1 ;  /* 0x0000000143057824 */ /* 0x000fcc00008e0607 */
[----:B------:R-:W-:Y:S05]  /*2850*/  @!P0 BRA `(.L_x_38) ;  /* 0x0000001400188947 */ /* 0x000fea0003800000 */
[----:B------:R-:W0:Y:S01]  /*2860*/  LDC.64 R20, c[0x0][0x5b0] ;  /* 0x00016c00ff147b82 */ /* 0x000e220000000a00 */
[----:B------:R-:W-:Y:S01]  /*2870*/  ULDC.64 UR4, c[0x0][0x5b8] ;  /* 0x00016e0000047ab9 */ /* 0x000fe20000000a00 */
[----:B------:R-:W-:Y:S01]  /*2880*/  ISETP.GE.AND P3, PT, R75, 0x1, PT ;  /* 0x000000014b00780c */ /* 0x000fe20003f66270 */
[----:B------:R-:W-:Y:S01]  /*2890*/  IMAD.WIDE.U32 R8, R18, UR4, R62 ;  /* 0x0000000412087c25 */ /* 0x000fe2000f8e003e */
[----:B------:R-:W-:Y:S02]  /*28a0*/  BSSY B1, `(.L_x_39) ;  /* 0x000000e000017945 */ /* 0x000fe40003800000 */
[----:B------:R-:W-:Y:S01]  /*28b0*/  ISETP.LT.OR P1, PT, R22, 0x1, !P3 ;  /* 0x000000011600780c */ /* 0x000fe20005f21670 */
[----:B------:R-:W-:Y:S01]  /*28c0*/  IMAD R3, R11, UR4, RZ ;  /* 0x000000040b037c24 */ /* 0x000fe2000f8e02ff */
[----:B------:R-:W1:Y:S01]  /*28d0*/  LDC.64 R76, c[0x0][0x5a8] ;  /* 0x00016a00ff4c7b82 */ /* 0x000e620000000a00 */
[----:B------:R-:W-:Y:S02]  /*28e0*/  IADD3 R12, P0, R13, R8, RZ ;  /* 0x000000080d0c7210 */ /* 0x000fe40007f1e0ff */
[----:B------:R-:W-:-:S05]  /*28f0*/  IMAD R3, R18, UR5, R3 ;  /* 0x0000000512037c24 */ /* 0x000fca000f8e0203 */
[----:B------:R-:W-:Y:S01]  /*2900*/  IADD3.X R13, R10, R9, R3, P0, !PT ;  /* 0x000000090a0d7210 */ /* 0x000fe200007fe403 */
[-C--:B0-----:R-:W-:Y:S02]  /*2910*/  IMAD R0, R15, R20.reuse, RZ ;  /* 0x000000140f007224 */ /* 0x081fe400078e02ff */
[----:B------:R-:W-:-:S04]  /*2920*/  IMAD.WIDE.U32 R8, R14, R20, R12 ;  /* 0x000000140e087225 */ /* 0x000fc800078e000c */
[----:B------:R-:W-:Y:S01]  /*2930*/  IMAD R19, R14, R21, R0 ;  /* 0x000000150e137224 */ /* 0x000fe200078e0200 */
[----:B-1----:R-:W-:-:S04]  /*2940*/  IADD3 R8, P0, R8, R76, RZ ;  /* 0x0000004c08087210 */ /* 0x002fc80007f1e0ff */
[----:B------:R-:W-:Y:S01]  /*2950*/  IADD3.X R9, R77, R9, R19, P0, !PT ;  /* 0x000000094d097210 */ /* 0x000fe200007fe413 */
[----:B------:R-:W-:Y:S08]  /*2960*/  @P1 BRA `(.L_x_40) ;  /* 0x0000000000041947 */ /* 0x000ff00003800000 */
[----:B------:R0:W5:Y:S02]  /*2970*/  LDG.E.U8 R72, desc[UR36][R8.64] ;  /* 0x0000002408487981 */ /* 0x000164000c1e1100 */
.L_x_40:
[----:B------:R-:W-:Y:S05]  /*2980*/  BSYNC B1 ;  /* 0x0000000000017941 */ /* 0x000fea0003800000 */
.L_x_39:
[----:B-----5:R-:W-:Y:S01]  /*2990*/  LOP3.LUT R0, R72, 0xffff, RZ, 0xc0, !PT ;  /* 0x0000ffff48007812 */ /* 0x020fe200078ec0ff */
[----:B------:R-:W-:Y:S01]  /*29a0*/  IMAD.SHL.U32 R10, R20, 0x8, RZ ;  /* 0x00000008140a7824 */ /* 0x000fe200078e00ff */
[----:B------:R-:W-:Y:S01]  /*29b0*/  ISETP.GE.AND P2, PT, R75, 0x2, PT ;  /* 0x000000024b00780c */ /* 0x000fe20003f46270 */
[----:B------:R-:W-:Y:S01]  /*29c0*/  BSSY B1, `(.L_x_41) ;  /* 0x000000e000017945 */ /* 0x000fe20003800000 */
[----:B------:R-:W-:Y:S02]  /*29d0*/  PRMT R0, R0, 0x8880, RZ ;  /* 0x0000888000007816 */ /* 0x000fe400000000ff */
[----:B------:R-:W-:Y:S02]  /*29e0*/  ISETP.LT.OR P0, PT, R22, 0x1, !P2 ;  /* 0x000000011600780c */ /* 0x000fe40005701670 */
[----:B------:R-:W-:Y:S01]  /*29f0*/  SHF.L.U64.HI R11, R20, 0x3, R21 ;  /* 0x00000003140b7819 */ /* 0x000fe20000010215 */
[----:B------:R-:W-:-:S04]  /*2a00*/  IMAD R3, R0, R59, RZ ;  /* 0x0000003b00037224 */ /* 0x000fc800078e02ff */
[----:B------:R-:W-:Y:S02]  /*2a10*/  @!P1 IMAD R15, R24, R58, R3 ;  /* 0x0000003a180f9224 */ /* 0x000fe400078e0203 */
[----:B------:R-:W-:-:S03]  /*2a20*/  IMAD.WIDE.U32 R10, R14, R20, R10 ;  /* 0x000000140e0a7225 */ /* 0x000fc600078e000a */
[----:B------:R1:W-:Y:S01]  /*2a30*/  @!P1 STG.E.U8 desc[UR36][R6.64], R15 ;  /* 0x0000000f06009986 */ /* 0x0003e2000c101124 */
[----:B------:R-:W-:Y:S01]  /*2a40*/  IMAD.IADD R14, R19, 0x1, R11 ;  /* 0x00000001130e7824 */ /* 0x000fe200078e020b */
[----:B------:R-:W-:Y:S01]  /*2a50*/  IADD3 R10, P4, P5, R12, R76, R10 ;  /* 0x0000004c0c0a7210 */ /* 0x000fe20007d9e00a */
[----:B------:R-:W-:-:S12]  /*2a60*/  @P0 BRA `(.L_x_42) ;  /* 0x00000000000c0947 */ /* 0x000fd80003800000 */
[----:B------:R-:W2:Y:S02]  /*2a70*/  LDG.E.U8 R72, desc[UR36][R8.64+0x1] ;  /* 0x0000012408487981 */ /* 0x000ea4000c1e1100 */
[----:B--2---:R-:W-:-:S05]  /*2a80*/  PRMT R0, R72, 0x8880, RZ ;  /* 0x0000888048007816 */ /* 0x004fca00000000ff */
[----:B------:R-:W-:-:S07]  /*2a90*/  IMAD R3, R0, R59, RZ ;  /* 0x0000003b00037224 */ /* 0x000fce00078e02ff */
.L_x_42:
[----:B------:R-:W-:Y:S05]  /*2aa0*/  BSYNC B1 ;  /* 0x0000000000017941 */ /* 0x000fea0003800000 */
.L_x_41:
[C---:B------:R-:W-:Y:S01]  /*2ab0*/  ISETP.LT.OR P3, PT, R22.reuse, 0x9, !P3 ;  /* 0x000000091600780c */ /* 0x040fe20005f61670 */
[----:B------:R-:W-:Y:S01]  /*2ac0*/  @!P0 IMAD R25, R25, R58, R3 ;  /* 0x0000003a19198224 */ /* 0x000fe200078e0203 */
[----:B------:R-:W-:Y:S01]  /*2ad0*/  ISETP.GE.AND P1, PT, R75, 0x9, PT ;  /* 0x000000094b00780c */ /* 0x000fe20003f26270 */
[----:B------:R-:W-:Y:S01]  /*2ae0*/  BSSY B1, `(.L_x_43) ;  /* 0x000000b000017945 */ /* 0x000fe20003800000 */
[----:B------:R-:W-:Y:S02]  /*2af0*/  IADD3.X R11, R13, R77, R14, P4, P5 ;  /* 0x0000004d0d0b7210 */ /* 0x000fe400027ea40e */
[----:B------:R2:W-:Y:S01]  /*2b00*/  @!P0 STG.E.U8 desc[UR36][R6.64+0x1], R25 ;  /* 0x0000011906008986 */ /* 0x0005e2000c101124 */
[----:B------:R-:W-:Y:S02]  /*2b10*/  ISETP.GE.AND P0, PT, R75, 0xa, PT ;  /* 0x0000000a4b00780c */ /* 0x000fe40003f06270 */
[C---:B------:R-:W-:Y:S02]  /*2b20*/  ISETP.LT.OR P2, PT, R22.reuse, 0x9, !P2 ;  /* 0x000000091600780c */ /* 0x040fe40005741670 */
[----:B------:R-:W-:-:S02]  /*2b30*/  ISETP.LT.OR P5, PT, R22, 0x1, !P1 ;  /* 0x000000011600780c */ /* 0x000fc40004fa1670 */
[----:B------:R-:W-:Y:S01]  /*2b40*/  ISETP.LT.OR P4, PT, R22, 0x1, !P0 ;  /* 0x000000011600780c */ /* 0x000fe20004781670 */
[----:B------:R-:W-:-:S12]  /*2b50*/  @P3 BRA `(.L_x_44) ;  /* 0x00000000000c3947 */ /* 0x000fd80003800000 */
[----:B------:R-:W3:Y:S02]  /*2b60*/  LDG.E.U8 R72, desc[UR36][R10.64] ;  /* 0x000000240a487981 */ /* 0x000ee4000c1e1100 */
[----:B---3--:R-:W-:-:S05]  /*2b70*/  PRMT R0, R72, 0x8880, RZ ;  /* 0x0000888048007816 */ /* 0x008fca00000000ff */
[----:B------:R-:W-:-:S07]  /*2b80*/  IMAD R3, R0, R59, RZ ;  /* 0x0000003b00037224 */ /* 0x000fce00078e02ff */
.L_x_44:
[----:B------:R-:W-:Y:S05]  /*2b90*/  BSYNC B1 ;  /* 0x0000000000017941 */ /* 0x000fea0003800000 */
.L_x_43:
[----:B------:R-:W-:Y:S01]  /*2ba0*/  @!P3 IMAD R13, R26, R58, R3 ;  /* 0x0000003a1a0db224 */ /* 0x000fe200078e0203 */
[----:B------:R-:W-:Y:S04]  /*2bb0*/  BSSY B1, `(.L_x_45) ;  /* 0x0000006000017945 */ /* 0x000fe80003800000 */
[----:B------:R3:W-:Y:S01]  /*2bc0*/  @!P3 STG.E.U8 desc[UR36][R4.64], R13 ;  /* 0x0000000d0400b986 */ /* 0x0007e2000c101124 */
[----:B------:R-:W-:Y:S05]  /*2bd0*/  @P2 BRA `(.L_x_46) ;  /* 0x00000000000c2947 */ /* 0x000fea0003800000 */
[----:B------:R-:W4:Y:S02]  /*2be0*/  LDG.E.U8 R72, desc[UR36][R10.64+0x1] ;  /* 0x000001240a487981 */ /* 0x000f24000c1e1100 */
[----:B----4-:R-:W-:-:S05]  /*2bf0*/  PRMT R0, R72, 0x8880, RZ ;  /* 0x0000888048007816 */ /* 0x010fca00000000ff */
[----:B------:R-:W-:-:S07]  /*2c00*/  IMAD R3, R0, R59, RZ ;  /* 0x0000003b00037224 */ /* 0x000fce00078e02ff */
.L_x_46:
[----:B------:R-:W-:Y:S05]  /*2c10*/  BSYNC B1 ;  /* 0x0000000000017941 */ /* 0x000fea0003800000 */
.L_x_45:
[----:B------:R-:W-:Y:S01]  /*2c20*/  @!P2 IMAD R27, R27, R58, R3 ;  /* 0x0000003a1b1ba224 */ /* 0x000fe200078e0203 */
[----:B------:R-:W-:Y:S04]  /*2c30*/  BSSY B1, `(.L_x_47) ;  /* 0x0000006000017945 */ /* 0x000fe80003800000 */
[----:B------:R4:W-:Y:S01]  /*2c40*/  @!P2 STG.E.U8 desc[UR36][R4.64+0x1], R27 ;  /* 0x0000011b0400a986 */ /* 0x0009e2000c101124 */
[----:B------:R-:W-:Y:S05]  /*2c50*/  @P5 BRA `(.L_x_48) ;  /* 0x00000000000c5947 */ /* 0x000fea0003800000 */
[----:B------:R-:W5:Y:S02]  /*2c60*/  LDG.E.U8 R72, desc[UR36][R8.64+0x8] ;  /* 0x0000082408487981 */ /* 0x000f64000c1e1100 */
[----:B-----5:R-:W-:-:S05]  /*2c70*/  PRMT R0, R72, 0x8880, RZ ;  /* 0x0000888048007816 */ /* 0x020fca00000000ff */
[----:B------:R-:W-:-:S07]  /*2c80*/  IMAD R3, R0, R59, RZ ;  /* 0x0000003b00037224 */ /* 0x000fce00078e02ff */
.L_x_48:
[----:B------:R-:W-:Y:S05]  /*2c90*/  BSYNC B1 ;  /* 0x0000000000017941 */ /* 0x000fea0003800000 */
.L_x_47:
[----:B---3--:R-:W-:Y:S01]  /*2ca0*/  @!P5 IMAD R13, R28, R58, R3 ;  /* 0x0000003a1c0dd224 */ /* 0x008fe200078e0203 */
[----:B------:R-:W-:Y:S04]  /*2cb0*/  BSSY B1, `(.L_x_49) ;  /* 0x0000006000017945 */ /* 0x000fe80003800000 */
[----:B------:R3:W-:Y:S01]  /*2cc0*/  @!P5 STG.E.U8 desc[UR36][R6.64+0x8], R13 ;  /* 0x0000080d0600d986 */ /* 0x0007e2000c101124 */
[----:B------:R-:W-:Y:S05]  /*2cd0*/  @P4 BRA `(.L_x_50) ;  /* 0x00000000000c4947 */ /* 0x000fea0003800000 */
[----:B------:R-:W5:Y:S02]  /*2ce0*/  LDG.E.U8 R72, desc[UR36][R8.64+0x9] ;  /* 0x0000092408487981 */ /* 0x000f64000c1e1100 */
[----:B-----5:R-:W-:-:S05]  /*2cf0*/  PRMT R0, R72, 0x8880, RZ ;  /* 0x0000888048007816 */ /* 0x020fca00000000ff */
[----:B------:R-:W-:-:S07]  /*2d00*/  IMAD R3, R0, R59, RZ ;  /* 0x0000003b00037224 */ /* 0x000fce00078e02ff */
.L_x_50:
[----:B------:R-:W-:Y:S05]  /*2d10*/  BSYNC B1 ;  /* 0x0000000000017941 */ /* 0x000fea0003800000 */
.L_x_49:
[C---:B------:R-:W-:Y:S01]  /*2d20*/  ISETP.LT.OR P1, PT, R22.reuse, 0x9, !P1 ;  /* 0x000000091600780c */ /* 0x040fe20004f21670 */
[----:B------:R-:W-:Y:S01]  /*2d30*/  @!P4 IMAD R29, R29, R58, R3 ;  /* 0x0000003a1d1dc224 */ /* 0x000fe200078e0203 */
[C---:B------:R-:W-:Y:S01]  /*2d40*/  ISETP.GE.AND P3, PT, R75.reuse, 0x11, PT ;  /* 0x000000114b00780c */ /* 0x040fe20003f66270 */
[----:B------:R-:W-:Y:S01]  /*2d50*/  BSSY B1, `(.L_x_51) ;  /* 0x000000a000017945 */ /* 0x000fe20003800000 */
[----:B------:R-:W-:Y:S02]  /*2d60*/  ISETP.GE.AND P2, PT, R75, 0x12, PT ;  /* 0x000000124b00780c */ /* 0x000fe40003f46270 */
[----:B------:R0:W-:Y:S01]  /*2d70*/  @!P4 STG.E.U8 desc[UR36][R6.64+0x9], R29 ;  /* 0x0000091d0600c986 */ /* 0x0001e2000c101124 */
[C---:B------:R-:W-:Y:S02]  /*2d80*/  ISETP.LT.OR P0, PT, R22.reuse, 0x9, !P0 ;  /* 0x000000091600780c */ /* 0x040fe40004701670 */
[C---:B------:R-:W-:Y:S02]  /*2d90*/  ISETP.LT.OR P5, PT, R22.reuse, 0x1, !P3 ;  /* 0x000000011600780c */ /* 0x040fe40005fa1670 */
[----:B------:R-:W-:-:S02]  /*2da0*/  ISETP.LT.OR P4, PT, R22, 0x1, !P2 ;  /* 0x000000011600780c */ /* 0x000fc40005781670 */
[----:B------:R-:W-:Y:S11]  /*2db0*/  @P1 BRA `(.L_x_52) ;  /* 0x00000000000c1947 */ /* 0x000ff60003800000 */
[----:B------:R-:W5:Y:S02]  /*2dc0*/  LDG.E.U8 R72, desc[UR36][R10.64+0x8] ;  /* 0x000008240a487981 */ /* 0x000f64000c1e1100 */
[----:B-----5:R-:W-:-:S05]  /*2dd0*/  PRMT R0, R72, 0x8880, RZ ;  /* 0x0000888048007816 */ /* 0x020fca00000000ff */
[----:B------:R-:W-:-:S07]  /*2de0*/  IMAD R3, R0, R59, RZ ;  /* 0x0000003b00037224 */ /* 0x000fce00078e02ff */
.L_x_52:
[----:B------:R-:W-:Y:S05]  /*2df0*/  BSYNC B1 ;  /* 0x0000000000017941 */ /* 0x000fea0003800000 */
.L_x_51:
[----:B---3--:R-:W-:Y:S01]  /*2e00*/  @!P1 IMAD R13, R30, R58, R3 ;  /* 0x0000003a1e0d9224 */ /* 0x008fe200078e0203 */
[----:B------:R-:W-:Y:S04]  /*2e10*/  BSSY B1, `(.L_x_53) ;  /* 0x0000006000017945 */ /* 0x000fe80003800000 */
[----:B------:R3:W-:Y:S01]  /*2e20*/  @!P1 STG.E.U8 desc[UR36][R4.64+0x8], R13 ;  /* 0x0000080d04009986 */ /* 0x0007e2000c101124 */
[----:B------:R-:W-:Y:S05]  /*2e30*/  @P0 BRA `(.L_x_54) ;  /* 0x00000000000c0947 */ /* 0x000fea0003800000 */
[----:B------:R-:W5:Y:S02]  /*2e40*/  LDG.E.U8 R72, desc[UR36][R10.64+0x9] ;  /* 0x000009240a487981 */ /* 0x000f64000c1e1100 */
[----:B-----5:R-:W-:-:S05]  /*2e50*/  PRMT R0, R72, 0x8880, RZ ;  /* 0x0000888048007816 */ /* 0x020fca00000000ff */
[----:B------:R-:W-:-:S07]  /*2e60*/  IMAD R3, R0, R59, RZ ;  /* 0x0000003b00037224 */ /* 0x000fce00078e02ff */
.L_x_54:
[----:B------:R-:W-:Y:S05]  /*2e70*/  BSYNC B1 ;  /* 0x0000000000017941 */ /* 0x000fea0003800000 */
.L_x_53:
[----:B------:R-:W-:Y:S01]  /*2e80*/  @!P0 IMAD R31, R31, R58, R3 ;  /* 0x0000003a1f1f8224 */ /* 0x000fe200078e0203 */
[----:B------:R-:W-:Y:S04]  /*2e90*/  BSSY B1, `(.L_x_55) ;  /* 0x0000006000017945 */ /* 0x000fe80003800000 */
[----:B------:R0:W-:Y:S01]  /*2ea0*/  @!P0 STG.E.U8 desc[UR36][R4.64+0x9], R31 ;  /* 0x0000091f04008986 */ /* 0x0001e2000c101124 */
[----:B------:R-:W-:Y:S05]  /*2eb0*/  @P5 BRA `(.L_x_56) ;  /* 0x00000000000c5947 */ /* 0x000fea0003800000 */
[----:B------:R-:W5:Y:S02]  /*2ec0*/  LDG.E.U8 R72, desc[UR36][R8.64+0x10] ;  /* 0x0000102408487981 */ /* 0x000f64000c1e1100 */
[----:B-----5:R-:W-:-:S05]  /*2ed0*/  PRMT R0, R72, 0x8880, RZ ;  /* 0x0000888048007816 */ /* 0x020fca00000000ff */
[----:B------:R-:W-:-:S07]  /*2ee0*/  IMAD R3, R0, R59, RZ ;  /* 0x0000003b00037224 */ /* 0x000fce00078e02ff */
.L_x_56:
[----:B------:R-:W-:Y:S05]  /*2ef0*/  BSYNC B1 ;  /* 0x0000000000017941 */ /* 0x000fea0003800000 */
.L_x_55:
[----:B---3--:R-:W-:Y:S01]  /*2f00*/  @!P5 IMAD R13, R32, R58, R3 ;  /* 0x0000003a200dd224 */ /* 0x008fe200078e0203 */
[----:B------:R-:W-:Y:S04]  /*2f10*/  BSSY B1, `(.L_x_57) ;  /* 0x0000006000017945 */ /* 0x000fe80003800000 */
[----:B------:R3:W-:Y:S01]  /*2f20*/  @!P5 STG.E.U8 desc[UR36][R6.64+0x10], R13 ;  /* 0x0000100d0600d986 */ /* 0x0007e2000c101124 */
[----:B------:R-:W-:Y:S05]  /*2f30*/  @P4 BRA `(.L_x_58) ;  /* 0x00000000000c4947 */ /* 0x000fea0003800000 */
[----:B------:R-:W5:Y:S02]  /*2f40*/  LDG.E.U8 R72, desc[UR36][R8.64+0x11] ;  /* 0x0000112408487981 */ /* 0x000f64000c1e1100 */
[----:B-----5:R-:W-:-:S05]  /*2f50*/  PRMT R0, R72, 0x8880, RZ ;  /* 0x0000888048007816 */ /* 0x020fca00000000ff */
[----:B------:R-:W-:-:S07]  /*2f60*/  IMAD R3, R0, R59, RZ ;  /* 0x0000003b00037224 */ /* 0x000fce00078e02ff */
.L_x_58:
[----:B------:R-:W-:Y:S05]  /*2f70*/  BSYNC B1 ;  /* 0x0000000000017941 */ /* 0x000fea0003800000 */
.L_x_57:
        /* <DEDUP_REMOVED lines=13> */
.L_x_60:
[----:B------:R-:W-:Y:S05]  /*3050*/  BSYNC B1 ;  /* 0x0000000000017941 */ /* 0x000fea0003800000 */
.L_x_59:
[----:B---3--:R-:W-:Y:S01]  /*3060*/  @!P3 IMAD R13, R34, R58, R3 ;  /* 0x0000003a220db224 */ /* 0x008fe200078e0203 */
[----:B------:R-:W-:Y:S04]  /*3070*/  BSSY B1, `(.L_x_61) ;  /* 0x0000006000017945 */ /* 0x000fe80003800000 */
[----:B------:R3:W-:Y:S01]  /*3080*/  @!P3 STG.E.U8 desc[UR36][R4.64+0x10], R13 ;  /* 0x0000100d0400b986 */ /* 0x0007e2000c101124 */
[----:B------:R-:W-:Y:S05]  /*3090*/  @P2 BRA `(.L_x_62) ;  /* 0x00000000000c2947 */ /* 0x000fea0003800000 */
[----:B------:R-:W5:Y:S02]  /*30a0*/  LDG.E.U8 R72, desc[UR36][R10.64+0x11] ;  /* 0x000011240a487981 */ /* 0x000f64000c1e1100 */
[----:B-----5:R-:W-:-:S05]  /*30b0*/  PRMT R0, R72, 0x8880, RZ ;  /* 0x0000888048007816 */ /* 0x020fca00000000ff */
[----:B------:R-:W-:-:S07]  /*30c0*/  IMAD R3, R0, R59, RZ ;  /* 0x0000003b00037224 */ /* 0x000fce00078e02ff */
.L_x_62:
[----:B------:R-:W-:Y:S05]  /*30d0*/  BSYNC B1 ;  /* 0x0000000000017941 */ /* 0x000fea0003800000 */
.L_x_61:
[----:B------:R-:W-:Y:S01]  /*30e0*/  @!P2 IMAD R35, R35, R58, R3 ;  /* 0x0000003a2323a224 */ /* 0x000fe200078e0203 */
[----:B------:R-:W-:Y:S04]  /*30f0*/  BSSY B1, `(.L_x_63) ;  /* 0x0000006000017945 */ /* 0x000fe80003800000 */
[----:B------:R0:W-:Y:S01]  /*3100*/  @!P2 STG.E.U8 desc[UR36][R4.64+0x11], R35 ;  /* 0x000011230400a986 */ /* 0x0001e2000c101124 */
[----:B------:R-:W-:Y:S05]  /*3110*/  @P5 BRA `(.L_x_64) ;  /* 0x00000000000c5947 */ /* 0x000fea0003800000 */
[----:B------:R-:W5:Y:S02]  /*3120*/  LDG.E.U8 R72, desc[UR36][R8.64+0x18] ;  /* 0x0000182408487981 */ /* 0x000f64000c1e1100 */
[----:B-----5:R-:W-:-:S05]  /*3130*/  PRMT R0, R72, 0x8880, RZ ;  /* 0x0000888048007816 */ /* 0x020fca00000000ff */
[----:B------:R-:W-:-:S07]  /*3140*/  IMAD R3, R0, R59, RZ ;  /* 0x0000003b00037224 */ /* 0x000fce00078e02ff */
.L_x_64:
[----:B------:R-:W-:Y:S05]  /*3150*/  BSYNC B1 ;  /* 0x0000000000017941 */ /* 0x000fea0003800000 */
.L_x_63:
[----:B---3--:R-:W-:Y:S01]  /*3160*/  @!P5 IMAD R13, R36, R58, R3 ;  /* 0x0000003a240dd224 */ /* 0x008fe200078e0203 */
[----:B------:R-:W-:Y:S04]  /*3170*/  BSSY B1, `(.L_x_65) ;  /* 0x0000006000017945 */ /* 0x000fe80003800000 */
[----:B------:R3:W-:Y:S01]  /*3180*/  @!P5 STG.E.U8 desc[UR36][R6.64+0x18], R13 ;  /* 0x0000180d0600d986 */ /* 0x0007e2000c101124 */
[----:B------:R-:W-:Y:S05]  /*3190*/  @P4 BRA `(.L_x_66) ;  /* 0x00000000000c4947 */ /* 0x000fea0003800000 */
[----:B------:R-:W5:Y:S02]  /*31a0*/  LDG.E.U8 R72, desc[UR36][R8.64+0x19] ;  /* 0x0000192408487981 */ /* 0x000f64000c1e1100 */
[----:B-----5:R-:W-:-:S05]  /*31b0*/  PRMT R0, R72, 0x8880, RZ ;  /* 0x0000888048007816 */ /* 0x020fca00000000ff */
[----:B------:R-:W-:-:S07]  /*31c0*/  IMAD R3, R0, R59, RZ ;  /* 0x0000003b00037224 */ /* 0x000fce00078e02ff */
.L_x_66:
[----:B------:R-:W-:Y:S05]  /*31d0*/  BSYNC B1 ;  /* 0x0000000000017941 */ /* 0x000fea0003800000 */
.L_x_65:
        /* <DEDUP_REMOVED lines=13> */
.L_x_68:
[----:B------:R-:W-:Y:S05]  /*32b0*/  BSYNC B1 ;  /* 0x0000000000017941 */ /* 0x000fea0003800000 */
.L_x_67:
[----:B---3--:R-:W-:Y:S01]  /*32c0*/  @!P1 IMAD R13, R38, R58, R3 ;  /* 0x0000003a260d9224 */ /* 0x008fe200078e0203 */
[----:B------:R-:W-:Y:S04]  /*32d0*/  BSSY B1, `(.L_x_69) ;  /* 0x0000006000017945 */ /* 0x000fe80003800000 */
[----:B------:R3:W-:Y:S01]  /*32e0*/  @!P1 STG.E.U8 desc[UR36][R4.64+0x18], R13 ;  /* 0x0000180d04009986 */ /* 0x0007e2000c101124 */
[----:B------:R-:W-:Y:S05]  /*32f0*/  @P4 BRA `(.L_x_70) ;  /* 0x00000000000c4947 */ /* 0x000fea0003800000 */
[----:B------:R-:W5:Y:S02]  /*3300*/  LDG.E.U8 R72, desc[UR36][R10.64+0x19] ;  /* 0x000019240a487981 */ /* 0x000f64000c1e1100 */
[----:B-----5:R-:W-:-:S05]  /*3310*/  PRMT R0, R72, 0x8880, RZ ;  /* 0x0000888048007816 */ /* 0x020fca00000000ff */
[----:B------:R-:W-:-:S07]  /*3320*/  IMAD R3, R0, R59, RZ ;  /* 0x0000003b00037224 */ /* 0x000fce00078e02ff */
.L_x_70:
[----:B------:R-:W-:Y:S05]  /*3330*/  BSYNC B1 ;  /* 0x0000000000017941 */ /* 0x000fea0003800000 */
.L_x_69:
[----:B------:R-:W-:Y:S01]  /*3340*/  @!P4 IMAD R39, R39, R58, R3 ;  /* 0x0000003a2727c224 */ /* 0x000fe200078e0203 */
[----:B------:R-:W-:Y:S04]  /*3350*/  BSSY B1, `(.L_x_71) ;  /* 0x0000006000017945 */ /* 0x000fe80003800000 */
[----:B------:R0:W-:Y:S01]  /*3360*/  @!P4 STG.E.U8 desc[UR36][R4.64+0x19], R39 ;  /* 0x000019270400c986 */ /* 0x0001e2000c101124 */
[----:B------:R-:W-:Y:S05]  /*3370*/  @P5 BRA `(.L_x_72) ;  /* 0x00000000000c5947 */ /* 0x000fea0003800000 */
[----:B------:R-:W5:Y:S02]  /*3380*/  LDG.E.U8 R72, desc[UR36][R8.64+0x20] ;  /* 0x0000202408487981 */ /* 0x000f64000c1e1100 */
[----:B-----5:R-:W-:-:S05]  /*3390*/  PRMT R0, R72, 0x8880, RZ ;  /* 0x0000888048007816 */ /* 0x020fca00000000ff */
[----:B------:R-:W-:-:S07]  /*33a0*/  IMAD R3, R0, R59, RZ ;  /* 0x0000003b00037224 */ /* 0x000fce00078e02ff */
.L_x_72:
[----:B------:R-:W-:Y:S05]  /*33b0*/  BSYNC B1 ;  /* 0x0000000000017941 */ /* 0x000fea0003800000 */
.L_x_71:
[----:B---3--:R-:W-:Y:S01]  /*33c0*/  @!P5 IMAD R13, R40, R58, R3 ;  /* 0x0000003a280dd224 */ /* 0x008fe200078e0203 */
[----:B------:R-:W-:Y:S04]  /*33d0*/  BSSY B1, `(.L_x_73) ;  /* 0x0000006000017945 */ /* 0x000fe80003800000 */
[----:B------:R3:W-:Y:S01]  /*33e0*/  @!P5 STG.E.U8 desc[UR36][R6.64+0x20], R13 ;  /* 0x0000200d0600d986 */ /* 0x0007e2000c101124 */
[----:B------:R-:W-:Y:S05]  /*33f0*/  @P0 BRA `(.L_x_74) ;  /* 0x00000000000c0947 */ /* 0x000fea0003800000 */
[----:B------:R-:W5:Y:S02]  /*3400*/  LDG.E.U8 R72, desc[UR36][R8.64+0x21] ;  /* 0x0000212408487981 */ /* 0x000f64000c1e1100 */
[----:B-----5:R-:W-:-:S05]  /*3410*/  PRMT R0, R72, 0x8880, RZ ;  /* 0x0000888048007816 */ /* 0x020fca00000000ff */
[----:B------:R-:W-:-:S07]  /*3420*/  IMAD R3, R0, R59, RZ ;  /* 0x0000003b00037224 */ /* 0x000fce00078e02ff */
.L_x_74:
[----:B------:R-:W-:Y:S05]  /*3430*/  BSYNC B1 ;  /* 0x0000000000017941 */ /* 0x000fea0003800000 */
.L_x_73:
        /* <DEDUP_REMOVED lines=13> */
.L_x_76:
[----:B------:R-:W-:Y:S05]  /*3510*/  BSYNC B1 ;  /* 0x0000000000017941 */ /* 0x000fea0003800000 */
.L_x_75:
[----:B---3--:R-:W-:Y:S01]  /*3520*/  @!P3 IMAD R13, R42, R58, R3 ;  /* 0x0000003a2a0db224 */ /* 0x008fe200078e0203 */
[----:B------:R-:W-:Y:S04]  /*3530*/  BSSY B1, `(.L_x_77) ;  /* 0x0000006000017945 */ /* 0x000fe80003800000 */
[----:B------:R3:W-:Y:S01]  /*3540*/  @!P3 STG.E.U8 desc[UR36][R4.64+0x20], R13 ;  /* 0x0000200d0400b986 */ /* 0x0007e2000c101124 */
[----:B------:R-:W-:Y:S05]  /*3550*/  @P2 BRA `(.L_x_78) ;  /* 0x00000000000c2947 */ /* 0x000fea0003800000 */
[----:B------:R-:W5:Y:S02]  /*3560*/  LDG.E.U8 R72, desc[UR36][R10.64+0x21] ;  /* 0x000021240a487981 */ /* 0x000f64000c1e1100 */
[----:B-----5:R-:W-:-:S05]  /*3570*/  PRMT R0, R72, 0x8880, RZ ;  /* 0x0000888048007816 */ /* 0x020fca00000000ff */
[----:B------:R-:W-:-:S07]  /*3580*/  IMAD R3, R0, R59, RZ ;  /* 0x0000003b00037224 */ /* 0x000fce00078e02ff */
.L_x_78:
[----:B------:R-:W-:Y:S05]  /*3590*/  BSYNC B1 ;  /* 0x0000000000017941 */ /* 0x000fea0003800000 */
.L_x_77:
[----:B------:R-:W-:Y:S01]  /*35a0*/  @!P2 IMAD R43, R43, R58, R3 ;  /* 0x0000003a2b2ba224 */ /* 0x000fe200078e0203 */
[----:B------:R-:W-:Y:S04]  /*35b0*/  BSSY B1, `(.L_x_79) ;  /* 0x0000006000017945 */ /* 0x000fe80003800000 */
[----:B------:R0:W-:Y:S01]  /*35c0*/  @!P2 STG.E.U8 desc[UR36][R4.64+0x21], R43 ;  /* 0x0000212b0400a986 */ /* 0x0001e2000c101124 */
[----:B------:R-:W-:Y:S05]  /*35d0*/  @P0 BRA `(.L_x_80) ;  /* 0x00000000000c0947 */ /* 0x000fea0003800000 */
[----:B------:R-:W5:Y:S02]  /*35e0*/  LDG.E.U8 R72, desc[UR36][R8.64+0x28] ;  /* 0x0000282408487981 */ /* 0x000f64000c1e1100 */
[----:B-----5:R-:W-:-:S05]  /*35f0*/  PRMT R0, R72, 0x8880, RZ ;  /* 0x0000888048007816 */ /* 0x020fca00000000ff */
[----:B------:R-:W-:-:S07]  /*3600*/  IMAD R3, R0, R59, RZ ;  /* 0x0000003b00037224 */ /* 0x000fce00078e02ff */
.L_x_80:
[----:B------:R-:W-:Y:S05]  /*3610*/  BSYNC B1 ;  /* 0x0000000000017941 */ /* 0x000fea0003800000 */
.L_x_79:
[----:B---3--:R-:W-:Y:S01]  /*3620*/  @!P0 IMAD R13, R44, R58, R3 ;  /* 0x0000003a2c0d8224 */ /* 0x008fe200078e0203 */
[----:B------:R-:W-:Y:S04]  /*3630*/  BSSY B1, `(.L_x_81) ;  /* 0x0000006000017945 */ /* 0x000fe80003800000 */
[----:B------:R3:W-:Y:S01]  /*3640*/  @!P0 STG.E.U8 desc[UR36][R6.64+0x28], R13 ;  /* 0x0000280d06008986 */ /* 0x0007e2000c101124 */
[----:B------:R-:W-:Y:S05]  /*3650*/  @P5 BRA `(.L_x_82) ;  /* 0x00000000000c5947 */ /* 0x000fea0003800000 */
[----:B------:R-:W5:Y:S02]  /*3660*/  LDG.E.U8 R72, desc[UR36][R8.64+0x29] ;  /* 0x0000292408487981 */ /* 0x000f64000c1e1100 */
[----:B-----5:R-:W-:-:S05]  /*3670*/  PRMT R0, R72, 0x8880, RZ ;  /* 0x0000888048007816 */ /* 0x020fca00000000ff */
[----:B------:R-:W-:-:S07]  /*3680*/  IMAD R3, R0, R59, RZ ;  /* 0x0000003b00037224 */ /* 0x000fce00078e02ff */
.L_x_82:
[----:B------:R-:W-:Y:S05]  /*3690*/  BSYNC B1 ;  /* 0x0000000000017941 */ /* 0x000fea0003800000 */
.L_x_81:
        /* <DEDUP_REMOVED lines=13> */
.L_x_84:
[----:B------:R-:W-:Y:S05]  /*3770*/  BSYNC B1 ;  /* 0x0000000000017941 */ /* 0x000fea0003800000 */
.L_x_83:
[----:B---3--:R-:W-:Y:S01]  /*3780*/  @!P4 IMAD R13, R46, R58, R3 ;  /* 0x0000003a2e0dc224 */ /* 0x008fe200078e0203 */
[----:B------:R-:W-:Y:S04]  /*3790*/  BSSY B1, `(.L_x_85) ;  /* 0x0000006000017945 */ /* 0x000fe80003800000 */
[----:B------:R3:W-:Y:S01]  /*37a0*/  @!P4 STG.E.U8 desc[UR36][R4.64+0x28], R13 ;  /* 0x0000280d0400c986 */ /* 0x0007e2000c101124 */
[----:B------:R-:W-:Y:S05]  /*37b0*/  @P1 BRA `(.L_x_86) ;  /* 0x00000000000c1947 */ /* 0x000fea0003800000 */
[----:B------:R-:W5:Y:S02]  /*37c0*/  LDG.E.U8 R72, desc[UR36][R10.64+0x29] ;  /* 0x000029240a487981 */ /* 0x000f64000c1e1100 */
[----:B-----5:R-:W-:-:S05]  /*37d0*/  PRMT R0, R72, 0x8880, RZ ;  /* 0x0000888048007816 */ /* 0x020fca00000000ff */
[----:B------:R-:W-:-:S07]  /*37e0*/  IMAD R3, R0, R59, RZ ;  /* 0x0000003b00037224 */ /* 0x000fce00078e02ff */
.L_x_86:
[----:B------:R-:W-:Y:S05]  /*37f0*/  BSYNC B1 ;  /* 0x0000000000017941 */ /* 0x000fea0003800000 */
.L_x_85:
[----:B------:R-:W-:Y:S01]  /*3800*/  @!P1 IMAD R47, R47, R58, R3 ;  /* 0x0000003a2f2f9224 */ /* 0x000fe200078e0203 */
[----:B------:R-:W-:Y:S04]  /*3810*/  BSSY B1, `(.L_x_87) ;  /* 0x0000006000017945 */ /* 0x000fe80003800000 */
[----:B------:R0:W-:Y:S01]  /*3820*/  @!P1 STG.E.U8 desc[UR36][R4.64+0x29], R47 ;  /* 0x0000292f04009986 */ /* 0x0001e2000c101124 */
[----:B------:R-:W-:Y:S05]  /*3830*/  @P3 BRA `(.L_x_88) ;  /* 0x00000000000c3947 */ /* 0x000fea0003800000 */
[----:B------:R-:W5:Y:S02]  /*3840*/  LDG.E.U8 R72, desc[UR36][R8.64+0x30] ;  /* 0x0000302408487981 */ /* 0x000f64000c1e1100 */
[----:B-----5:R-:W-:-:S05]  /*3850*/  PRMT R0, R72, 0x8880, RZ ;  /* 0x0000888048007816 */ /* 0x020fca00000000ff */
[----:B------:R-:W-:-:S07]  /*3860*/  IMAD R3, R0, R59, RZ ;  /* 0x0000003b00037224 */ /* 0x000fce00078e02ff */
.L_x_88:
[----:B------:R-:W-:Y:S05]  /*3870*/  BSYNC B1 ;  /* 0x0000000000017941 */ /* 0x000fea0003800000 */
.L_x_87:
[----:B---3--:R-:W-:Y:S01]  /*3880*/  @!P3 IMAD R13, R48, R58, R3 ;  /* 0x0000003a300db224 */ /* 0x008fe200078e0203 */
[----:B------:R-:W-:Y:S04]  /*3890*/  BSSY B1, `(.L_x_89) ;  /* 0x0000006000017945 */ /* 0x000fe80003800000 */
[----:B------:R3:W-:Y:S01]  /*38a0*/  @!P3 STG.E.U8 desc[UR36][R6.64+0x30], R13 ;  /* 0x0000300d0600b986 */ /* 0x0007e2000c101124 */
[----:B------:R-:W-:Y:S05]  /*38b0*/  @P5 BRA `(.L_x_90) ;  /* 0x00000000000c5947 */ /* 0x000fea0003800000 */
[----:B------:R-:W5:Y:S02]  /*38c0*/  LDG.E.U8 R72, desc[UR36][R8.64+0x31] ;  /* 0x0000312408487981 */ /* 0x000f64000c1e1100 */
[----:B-----5:R-:W-:-:S05]  /*38d0*/  PRMT R0, R72, 0x8880, RZ ;  /* 0x0000888048007816 */ /* 0x020fca00000000ff */
[----:B------:R-:W-:-:S07]  /*38e0*/  IMAD R3, R0, R59, RZ ;  /* 0x0000003b00037224 */ /* 0x000fce00078e02ff */
.L_x_90:
[----:B------:R-:W-:Y:S05]  /*38f0*/  BSYNC B1 ;  /* 0x0000000000017941 */ /* 0x000fea0003800000 */
.L_x_89:
        /* <DEDUP_REMOVED lines=9> */
[----:B------:R-:W-:Y:S01]  /*3990*/  ISETP.LT.OR P3, PT, R22, 0x9, !P3 ;  /* 0x000000091600780c */ /* 0x000fe20005f61670 */
[----:B------:R-:W-:-:S12]  /*39a0*/  @P2 BRA `(.L_x_92) ;  /* 0x00000000000c2947 */ /* 0x000fd80003800000 */
[----:B------:R-:W5:Y:S02]  /*39b0*/  LDG.E.U8 R72, desc[UR36][R10.64+0x30] ;  /* 0x000030240a487981 */ /* 0x000f64000c1e1100 */
[----:B-----5:R-:W-:-:S05]  /*39c0*/  PRMT R0, R72, 0x8880, RZ ;  /* 0x0000888048007816 */ /* 0x020fca00000000ff */
[----:B------:R-:W-:-:S07]  /*39d0*/  IMAD R3, R0, R59, RZ ;  /* 0x0000003b00037224 */ /* 0x000fce00078e02ff */
.L_x_92:
[----:B------:R-:W-:Y:S05]  /*39e0*/  BSYNC B1 ;  /* 0x0000000000017941 */ /* 0x000fea0003800000 */
.L_x_91:
[----:B---3--:R-:W-:Y:S01]  /*39f0*/  @!P2 IMAD R13, R50, R58, R3 ;  /* 0x0000003a320da224 */ /* 0x008fe200078e0203 */
[----:B------:R-:W-:Y:S04]  /*3a00*/  BSSY B1, `(.L_x_93) ;  /* 0x0000006000017945 */ /* 0x000fe80003800000 */
[----:B------:R3:W-:Y:S01]  /*3a10*/  @!P2 STG.E.U8 desc[UR36][R4.64+0x30], R13 ;  /* 0x0000300d0400a986 */ /* 0x0007e2000c101124 */
[----:B------:R-:W-:Y:S05]  /*3a20*/  @P0 BRA `(.L_x_94) ;  /* 0x00000000000c0947 */ /* 0x000fea0003800000 */
[----:B------:R-:W5:Y:S02]  /*3a30*/  LDG.E.U8 R72, desc[UR36][R10.64+0x31] ;  /* 0x000031240a487981 */ /* 0x000f64000c1e1100 */
[----:B-----5:R-:W-:-:S05]  /*3a40*/  PRMT R0, R72, 0x8880, RZ ;  /* 0x0000888048007816 */ /* 0x020fca00000000ff */
[----:B------:R-:W-:-:S07]  /*3a50*/  IMAD R3, R0, R59, RZ ;  /* 0x0000003b00037224 */ /* 0x000fce00078e02ff */
.L_x_94:
[----:B------:R-:W-:Y:S05]  /*3a60*/  BSYNC B1 ;  /* 0x0000000000017941 */ /* 0x000fea0003800000 */
.L_x_93:
[----:B------:R-:W-:Y:S01]  /*3a70*/  @!P0 IMAD R51, R51, R58, R3 ;  /* 0x0000003a33338224 */ /* 0x000fe200078e0203 */
[----:B------:R-:W-:Y:S04]  /*3a80*/  BSSY B1, `(.L_x_95) ;  /* 0x0000006000017945 */ /* 0x000fe80003800000 */
[----:B------:R0:W-:Y:S01]  /*3a90*/  @!P0 STG.E.U8 desc[UR36][R4.64+0x31], R51 ;  /* 0x0000313304008986 */ /* 0x0001e2000c101124 */
[----:B------:R-:W-:Y:S05]  /*3aa0*/  @P5 BRA `(.L_x_96) ;  /* 0x00000000000c5947 */ /* 0x000fea0003800000 */
[----:B------:R-:W5:Y:S02]  /*3ab0*/  LDG.E.U8 R72, desc[UR36][R8.64+0x38] ;  /* 0x0000382408487981 */ /* 0x000f64000c1e1100 */
[----:B-----5:R-:W-:-:S05]  /*3ac0*/  PRMT R0, R72, 0x8880, RZ ;  /* 0x0000888048007816 */ /* 0x020fca00000000ff */
[----:B------:R-:W-:-:S07]  /*3ad0*/  IMAD R3, R0, R59, RZ ;  /* 0x0000003b00037224 */ /* 0x000fce00078e02ff */
.L_x_96:
[----:B------:R-:W-:Y:S05]  /*3ae0*/  BSYNC B1 ;  /* 0x0000000000017941 */ /* 0x000fea0003800000 */
.L_x_95:
[----:B---3--:R-:W-:Y:S01]  /*3af0*/  @!P5 IMAD R13, R52, R58, R3 ;  /* 0x0000003a340dd224 */ /* 0x008fe200078e0203 */
[----:B------:R-:W-:Y:S04]  /*3b00*/  BSSY B1, `(.L_x_97) ;  /* 0x0000006000017945 */ /* 0x000fe80003800000 */
[----:B------:R3:W-:Y:S01]  /*3b10*/  @!P5 STG.E.U8 desc[UR36][R6.64+0x38], R13 ;  /* 0x0000380d0600d986 */ /* 0x0007e2000c101124 */
[----:B------:R-:W-:Y:S05]  /*3b20*/  @P4 BRA `(.L_x_98) ;  /* 0x00000000000c4947 */ /* 0x000fea0003800000 */
[----:B------:R-:W5:Y:S02]  /*3b30*/  LDG.E.U8 R72, desc[UR36][R8.64+0x39] ;  /* 0x0000392408487981 */ /* 0x000f64000c1e1100 */
[----:B-----5:R-:W-:-:S05]  /*3b40*/  PRMT R0, R72, 0x8880, RZ ;  /* 0x0000888048007816 */ /* 0x020fca00000000ff */
[----:B------:R-:W-:-:S07]  /*3b50*/  IMAD R3, R0, R59, RZ ;  /* 0x0000003b00037224 */ /* 0x000fce00078e02ff */
.L_x_98:
[----:B------:R-:W-:Y:S05]  /*3b60*/  BSYNC B1 ;  /* 0x0000000000017941 */ /* 0x000fea0003800000 */
.L_x_97:
[----:B------:R-:W-:Y:S01]  /*3b70*/  @!P4 IMAD R53, R53, R58, R3 ;  /* 0x0000003a3535c224 */ /* 0x000fe200078e0203 */
[----:B------:R-:W-:Y:S04]  /*3b80*/  BSSY B1, `(.L_x_99) ;  /* 0x0000006000017945 */ /* 0x000fe80003800000 */
[----:B------:R0:W-:Y:S01]  /*3b90*/  @!P4 STG.E.U8 desc[UR36][R6.64+0x39], R53 ;  /* 0x000039350600c986 */ /* 0x0001e2000c101124 */
[----:B------:R-:W-:Y:S05]  /*3ba0*/  @P3 BRA `(.L_x_100) ;  /* 0x00000000000c3947 */ /* 0x000fea0003800000 */
[----:B------:R-:W5:Y:S02]  /*3bb0*/  LDG.E.U8 R72, desc[UR36][R10.64+0x38] ;  /* 0x000038240a487981 */ /* 0x000f64000c1e1100 */
[----:B-----5:R-:W-:-:S05]  /*3bc0*/  PRMT R0, R72, 0x8880, RZ ;  /* 0x0000888048007816 */ /* 0x020fca00000000ff */
[----:B------:R-:W-:-:S07]  /*3bd0*/  IMAD R3, R0, R59, RZ ;  /* 0x0000003b00037224 */ /* 0x000fce00078e02ff */
.L_x_100:
[----:B------:R-:W-:Y:S05]  /*3be0*/  BSYNC B1 ;  /* 0x0000000000017941 */ /* 0x000fea0003800000 */
.L_x_99:
[----:B0123--:R-:W-:Y:S01]  /*3bf0*/  @!P3 IMAD R7, R54, R58, R3 ;  /* 0x0000003a3607b224 */ /* 0x00ffe200078e0203 */
[----:B------:R-:W-:Y:S01]  /*3c00*/  ISETP.LT.OR P1, PT, R22, 0x9, !P1 ;  /* 0x000000091600780c */ /* 0x000fe20004f21670 */
[----:B------:R-:W-:Y:S03]  /*3c10*/  BSSY B1, `(.L_x_101) ;  /* 0x0000006000017945 */ /* 0x000fe60003800000 */
[----:B------:R0:W-:Y:S09]  /*3c20*/  @!P3 STG.E.U8 desc[UR36][R4.64+0x38], R7 ;  /* 0x000038070400b986 */ /* 0x0001f2000c101124 */
[----:B------:R-:W-:Y:S05]  /*3c30*/  @P1 BRA `(.L_x_102) ;  /* 0x00000000000c1947 */ /* 0x000fea0003800000 */
[----:B------:R-:W2:Y:S02]  /*3c40*/  LDG.E.U8 R72, desc[UR36][R10.64+0x39] ;  /* 0x000039240a487981 */ /* 0x000ea4000c1e1100 */
[----:B--2---:R-:W-:-:S05]  /*3c50*/  PRMT R0, R72, 0x8880, RZ ;  /* 0x0000888048007816 */ /* 0x004fca00000000ff */
[----:B------:R-:W-:-:S07]  /*3c60*/  IMAD R3, R0, R59, RZ ;  /* 0x0000003b00037224 */ /* 0x000fce00078e02ff */
.L_x_102:
[----:B------:R-:W-:Y:S05]  /*3c70*/  BSYNC B1 ;  /* 0x0000000000017941 */ /* 0x000fea0003800000 */
.L_x_101:
[----:B------:R-:W-:Y:S01]  /*3c80*/  IMAD R3, R55, R58, R3 ;  /* 0x0000003a37037224 */ /* 0x000fe200078e0203 */
[----:B------:R-:W-:Y:S06]  /*3c90*/  @P1 BRA `(.L_x_103) ;  /* 0x0000000400c81947 */ /* 0x000fec0003800000 */
[----:B------:R1:W-:Y:S01]  /*3ca0*/  STG.E.U8 desc[UR36][R4.64+0x39], R3 ;  /* 0x0000390304007986 */ /* 0x0003e2000c101124 */
[----:B------:R-:W-:Y:S05]  /*3cb0*/  BRA `(.L_x_103) ;  /* 0x0000000400c07947 */ /* 0x000fea0003800000 */
.L_x_38:
[C---:B------:R-:W-:Y:S02]  /*3cc0*/  ISETP.GE.AND P1, PT, R75.reuse, 0x1, PT ;  /* 0x000000014b00780c */ /* 0x040fe40003f26270 */
[----:B------:R-:W-:Y:S02]  /*3cd0*/  ISETP.GE.AND P0, PT, R75, 0x2, PT ;  /* 0x000000024b00780c */ /* 0x000fe40003f06270 */
[C---:B------:R-:W-:Y:S02]  /*3ce0*/  ISETP.LT.OR P4, PT, R22.reuse, 0x1, !P1 ;  /* 0x000000011600780c */ /* 0x040fe40004f81670 */
[C---:B------:R-:W-:Y:S02]  /*3cf0*/  ISETP.LT.OR P5, PT, R22.reuse, 0x1, !P0 ;  /* 0x000000011600780c */ /* 0x040fe400047a1670 */
[C---:B------:R-:W-:Y:S02]  /*3d00*/  ISETP.LT.OR P1, PT, R22.reuse, 0x9, !P1 ;  /* 0x000000091600780c */ /* 0x040fe40004f21670 */
[----:B------:R-:W-:-:S02]  /*3d10*/  ISETP.LT.OR P0, PT, R22, 0x9, !P0 ;  /* 0x000000091600780c */ /* 0x000fc40004701670 */
[C---:B------:R-:W-:Y:S02]  /*3d20*/  ISETP.GE.AND P3, PT, R75.reuse, 0x9, PT ;  /* 0x000000094b00780c */ /* 0x040fe40003f66270 */
[----:B------:R-:W-:-:S03]  /*3d30*/  ISETP.GE.AND P2, PT, R75, 0xa, PT ;  /* 0x0000000a4b00780c */ /* 0x000fc60003f46270 */
[-C--:B------:R-:W-:Y:S02]  /*3d40*/  @!P4 IMAD R3, R24, R58.reuse, RZ ;  /* 0x0000003a1803c224 */ /* 0x080fe400078e02ff */
[-C--:B------:R-:W-:Y:S02]  /*3d50*/  @!P5 IMAD R25, R25, R58.reuse, RZ ;  /* 0x0000003a1919d224 */ /* 0x080fe400078e02ff */
[-C--:B------:R-:W-:Y:S01]  /*3d60*/  @!P1 IMAD R9, R26, R58.reuse, RZ ;  /* 0x0000003a1a099224 */ /* 0x080fe200078e02ff */
[----:B------:R0:W-:Y:S01]  /*3d70*/  @!P4 STG.E.U8 desc[UR36][R6.64], R3 ;  /* 0x000000030600c986 */ /* 0x0001e2000c101124 */
[C---:B------:R-:W-:Y:S01]  /*3d80*/  ISETP.LT.OR P4, PT, R22.reuse, 0x1, !P3 ;  /* 0x000000011600780c */ /* 0x040fe20005f81670 */
[----:B------:R-:W-:Y:S02]  /*3d90*/  @!P0 IMAD R27, R27, R58, RZ ;  /* 0x0000003a1b1b8224 */ /* 0x000fe400078e02ff */
[----:B------:R-:W-:Y:S01]  /*3da0*/  @!P5 STG.E.U8 desc[UR36][R6.64+0x1], R25 ;  /* 0x000001190600d986 */ /* 0x000fe2000c101124 */
[----:B------:R-:W-:-:S02]  /*3db0*/  ISETP.LT.OR P5, PT, R22, 0x1, !P2 ;  /* 0x000000011600780c */ /* 0x000fc400057a1670 */
[C---:B------:R-:W-:Y:S01]  /*3dc0*/  ISETP.LT.OR P2, PT, R22.reuse, 0x9, !P2 ;  /* 0x000000091600780c */ /* 0x040fe20005741670 */
[----:B------:R1:W-:Y:S01]  /*3dd0*/  @!P1 STG.E.U8 desc[UR36][R4.64], R9 ;  /* 0x0000000904009986 */ /* 0x0003e2000c101124 */
[----:B------:R-:W-:Y:S02]  /*3de0*/  ISETP.LT.OR P1, PT, R22, 0x9, !P3 ;  /* 0x000000091600780c */ /* 0x000fe40005f21670 */
[C---:B------:R-:W-:Y:S01]  /*3df0*/  ISETP.GE.AND P3, PT, R75.reuse, 0x11, PT ;  /* 0x000000114b00780c */ /* 0x040fe20003f66270 */
[----:B------:R-:W-:Y:S01]  /*3e00*/  @!P0 STG.E.U8 desc[UR36][R4.64+0x1], R27 ;  /* 0x0000011b04008986 */ /* 0x000fe2000c101124 */
[----:B------:R-:W-:Y:S01]  /*3e10*/  ISETP.GE.AND P0, PT, R75, 0x12, PT ;  /* 0x000000124b00780c */ /* 0x000fe20003f06270 */
[----:B------:R-:W-:-:S04]  /*3e20*/  @!P4 IMAD R11, R28, R58, RZ ;  /* 0x0000003a1c0bc224 */ /* 0x000fc800078e02ff */
[-C--:B------:R-:W-:Y:S01]  /*3e30*/  @!P5 IMAD R29, R29, R58.reuse, RZ ;  /* 0x0000003a1d1dd224 */ /* 0x080fe200078e02ff */
[----:B------:R-:W-:Y:S01]  /*3e40*/  @!P4 STG.E.U8 desc[UR36][R6.64+0x8], R11 ;  /* 0x0000080b0600c986 */ /* 0x000fe2000c101124 */
[C---:B------:R-:W-:Y:S01]  /*3e50*/  ISETP.LT.OR P4, PT, R22.reuse, 0x1, !P3 ;  /* 0x000000011600780c */ /* 0x040fe20005f81670 */
[-C--:B------:R-:W-:Y:S02]  /*3e60*/  @!P2 IMAD R31, R31, R58.reuse, RZ ;  /* 0x0000003a1f1fa224 */ /* 0x080fe400078e02ff */
[----:B------:R-:W-:Y:S01]  /*3e70*/  @!P5 STG.E.U8 desc[UR36][R6.64+0x9], R29 ;  /* 0x0000091d0600d986 */ /* 0x000fe2000c101124 */
[----:B------:R-:W-:Y:S01]  /*3e80*/  ISETP.LT.OR P5, PT, R22, 0x1, !P0 ;  /* 0x000000011600780c */ /* 0x000fe200047a1670 */
[----:B0-----:R-:W-:Y:S01]  /*3e90*/  @!P1 IMAD R3, R30, R58, RZ ;  /* 0x0000003a1e039224 */ /* 0x001fe200078e02ff */
[----:B------:R-:W-:Y:S01]  /*3ea0*/  ISETP.LT.OR P0, PT, R22, 0x9, !P0 ;  /* 0x000000091600780c */ /* 0x000fe20004701670 */
[----:B------:R-:W-:Y:S01]  /*3eb0*/  @!P2 STG.E.U8 desc[UR36][R4.64+0x9], R31 ;  /* 0x0000091f0400a986 */ /* 0x000fe2000c101124 */
[----:B------:R-:W-:-:S03]  /*3ec0*/  ISETP.GE.AND P2, PT, R75, 0x19, PT ;  /* 0x000000194b00780c */ /* 0x000fc60003f46270 */
[----:B------:R0:W-:Y:S01]  /*3ed0*/  @!P1 STG.E.U8 desc[UR36][R4.64+0x8], R3 ;  /* 0x0000080304009986 */ /* 0x0001e2000c101124 */
[----:B------:R-:W-:Y:S01]  /*3ee0*/  ISETP.LT.OR P1, PT, R22, 0x9, !P3 ;  /* 0x000000091600780c */ /* 0x000fe20005f21670 */
[----:B-1----:R-:W-:Y:S01]  /*3ef0*/  @!P4 IMAD R9, R32, R58, RZ ;  /* 0x0000003a2009c224 */ /* 0x002fe200078e02ff */
[----:B------:R-:W-:-:S03]  /*3f00*/  ISETP.GE.AND P3, PT, R75, 0x1a, PT ;  /* 0x0000001a4b00780c */ /* 0x000fc60003f66270 */
[-C--:B------:R-:W-:Y:S01]  /*3f10*/  @!P5 IMAD R33, R33, R58.reuse, RZ ;  /* 0x0000003a2121d224 */ /* 0x080fe200078e02ff */
[----:B------:R-:W-:Y:S01]  /*3f20*/  @!P4 STG.E.U8 desc[UR36][R6.64+0x10], R9 ;  /* 0x000010090600c986 */ /* 0x000fe2000c101124 */
[C---:B------:R-:W-:Y:S01]  /*3f30*/  ISETP.LT.OR P4, PT, R22.reuse, 0x1, !P3 ;  /* 0x000000011600780c */ /* 0x040fe20005f81670 */
[-C--:B------:R-:W-:Y:S01]  /*3f40*/  @!P0 IMAD R35, R35, R58.reuse, RZ ;  /* 0x0000003a23238224 */ /* 0x080fe200078e02ff */
[C---:B------:R-:W-:Y:S01]  /*3f50*/  ISETP.LT.OR P3, PT, R22.reuse, 0x9, !P3 ;  /* 0x000000091600780c */ /* 0x040fe20005f61670 */
[----:B------:R-:W-:Y:S01]  /*3f60*/  @!P5 STG.E.U8 desc[UR36][R6.64+0x11], R33 ;  /* 0x000011210600d986 */ /* 0x000fe2000c101124 */
[----:B------:R-:W-:Y:S02]  /*3f70*/  ISETP.LT.OR P5, PT, R22, 0x1, !P2 ;  /* 0x000000011600780c */ /* 0x000fe400057a1670 */
[----:B0-----:R-:W-:Y:S01]  /*3f80*/  @!P1 IMAD R3, R34, R58, RZ ;  /* 0x0000003a22039224 */ /* 0x001fe200078e02ff */
[----:B------:R-:W-:Y:S01]  /*3f90*/  @!P0 STG.E.U8 desc[UR36][R4.64+0x11], R35 ;  /* 0x0000112304008986 */ /* 0x000fe2000c101124 */
[----:B------:R-:W-:-:S02]  /*3fa0*/  ISETP.LT.OR P2, PT, R22, 0x9, !P2 ;  /* 0x000000091600780c */ /* 0x000fc40005741670 */
[C---:B------:R-:W-:Y:S01]  /*3fb0*/  ISETP.GE.AND P0, PT, R75.reuse, 0x21, PT ;  /* 0x000000214b00780c */ /* 0x040fe20003f06270 */
[----:B------:R0:W-:Y:S01]  /*3fc0*/  @!P1 STG.E.U8 desc[UR36][R4.64+0x10], R3 ;  /* 0x0000100304009986 */ /* 0x0001e2000c101124 */
[----:B------:R-:W-:Y:S01]  /*3fd0*/  ISETP.GE.AND P1, PT, R75, 0x22, PT ;  /* 0x000000224b00780c */ /* 0x000fe20003f26270 */
[-C--:B------:R-:W-:Y:S02]  /*3fe0*/  @!P4 IMAD R37, R37, R58.reuse, RZ ;  /* 0x0000003a2525c224 */ /* 0x080fe400078e02ff */
[-C--:B------:R-:W-:Y:S02]  /*3ff0*/  @!P3 IMAD R39, R39, R58.reuse, RZ ;  /* 0x0000003a2727b224 */ /* 0x080fe400078e02ff */
[-C--:B------:R-:W-:Y:S01]  /*4000*/  @!P5 IMAD R11, R36, R58.reuse, RZ ;  /* 0x0000003a240bd224 */ /* 0x080fe200078e02ff */
[----:B------:R-:W-:Y:S01]  /*4010*/  @!P4 STG.E.U8 desc[UR36][R6.64+0x19], R37 ;  /* 0x000019250600c986 */ /* 0x000fe2000c101124 */
[C---:B------:R-:W-:Y:S02]  /*4020*/  ISETP.LT.OR P4, PT, R22.reuse, 0x1, !P0 ;  /* 0x000000011600780c */ /* 0x040fe40004781670 */
[C---:B------:R-:W-:Y:S01]  /*4030*/  ISETP.LT.OR P0, PT, R22.reuse, 0x9, !P0 ;  /* 0x000000091600780c */ /* 0x040fe20004701670 */
[----:B------:R-:W-:Y:S01]  /*4040*/  @!P5 STG.E.U8 desc[UR36][R6.64+0x18], R11 ;  /* 0x0000180b0600d986 */ /* 0x000fe2000c101124 */
[----:B------:R-:W-:Y:S01]  /*4050*/  ISETP.LT.OR P5, PT, R22, 0x1, !P1 ;  /* 0x000000011600780c */ /* 0x000fe20004fa1670 */
[----:B0-----:R-:W-:Y:S01]  /*4060*/  @!P2 IMAD R3, R38, R58, RZ ;  /* 0x0000003a2603a224 */ /* 0x001fe200078e02ff */
[----:B------:R-:W-:Y:S01]  /*4070*/  ISETP.LT.OR P1, PT, R22, 0x9, !P1 ;  /* 0x000000091600780c */ /* 0x000fe20004f21670 */
[----:B------:R-:W-:Y:S01]  /*4080*/  @!P3 STG.E.U8 desc[UR36][R4.64+0x19], R39 ;  /* 0x000019270400b986 */ /* 0x000fe2000c101124 */
[----:B------:R-:W-:-:S03]  /*4090*/  ISETP.GE.AND P3, PT, R75, 0x29, PT ;  /* 0x000000294b00780c */ /* 0x000fc60003f66270 */
[----:B------:R0:W-:Y:S01]  /*40a0*/  @!P2 STG.E.U8 desc[UR36][R4.64+0x18], R3 ;  /* 0x000018030400a986 */ /* 0x0001e2000c101124 */
[----:B------:R-:W-:Y:S01]  /*40b0*/  ISETP.GE.AND P2, PT, R75, 0x2a, PT ;  /* 0x0000002a4b00780c */ /* 0x000fe20003f46270 */
[----:B------:R-:W-:-:S04]  /*40c0*/  @!P4 IMAD R9, R40, R58, RZ ;  /* 0x0000003a2809c224 */ /* 0x000fc800078e02ff */
[-C--:B------:R-:W-:Y:S01]  /*40d0*/  @!P5 IMAD R41, R41, R58.reuse, RZ ;  /* 0x0000003a2929d224 */ /* 0x080fe200078e02ff */
[----:B------:R-:W-:Y:S01]  /*40e0*/  @!P4 STG.E.U8 desc[UR36][R6.64+0x20], R9 ;  /* 0x000020090600c986 */ /* 0x000fe2000c101124 */
[C---:B------:R-:W-:Y:S01]  /*40f0*/  ISETP.LT.OR P4, PT, R22.reuse, 0x1, !P3 ;  /* 0x000000011600780c */ /* 0x040fe20005f81670 */
[-C--:B------:R-:W-:Y:S01]  /*4100*/  @!P1 IMAD R43, R43, R58.reuse, RZ ;  /* 0x0000003a2b2b9224 */ /* 0x080fe200078e02ff */
        /* <DEDUP_REMOVED lines=25> */
[----:B------:R1:W-:Y:S01]  /*42a0*/  @!P4 STG.E.U8 desc[UR36][R6.64+0x30], R9 ;  /* 0x000030090600c986 */ /* 0x0003e2000c101124 */
[C---:B------:R-:W-:Y:S01]  /*42b0*/  ISETP.LT.OR P4, PT, R22.reuse, 0x1, !P2 ;  /* 0x000000011600780c */ /* 0x040fe20005781670 */
[-C--:B------:R-:W-:Y:S01]  /*42c0*/  @!P0 IMAD R51, R51, R58.reuse, RZ ;  /* 0x0000003a33338224 */ /* 0x080fe200078e02ff */
[C---:B------:R-:W-:Y:S01]  /*42d0*/  ISETP.LT.OR P2, PT, R22.reuse, 0x9, !P2 ;  /* 0x000000091600780c */ /* 0x040fe20005741670 */
[----:B------:R2:W-:Y:S01]  /*42e0*/  @!P5 STG.E.U8 desc[UR36][R6.64+0x31], R49 ;  /* 0x000031310600d986 */ /* 0x0005e2000c101124 */
[----:B------:R-:W-:Y:S01]  /*42f0*/  ISETP.LT.OR P5, PT, R22, 0x1, !P3 ;  /* 0x000000011600780c */ /* 0x000fe20005fa1670 */
[-C--:B0-----:R-:W-:Y:S01]  /*4300*/  @!P1 IMAD R3, R50, R58.reuse, RZ ;  /* 0x0000003a32039224 */ /* 0x081fe200078e02ff */
[----:B------:R-:W-:Y:S01]  /*4310*/  ISETP.LT.OR P3, PT, R22, 0x9, !P3 ;  /* 0x000000091600780c */ /* 0x000fe20005f61670 */
[----:B------:R2:W-:Y:S04]  /*4320*/  @!P0 STG.E.U8 desc[UR36][R4.64+0x31], R51 ;  /* 0x0000313304008986 */ /* 0x0005e8000c101124 */
[----:B------:R2:W-:Y:S02]  /*4330*/  @!P1 STG.E.U8 desc[UR36][R4.64+0x30], R3 ;  /* 0x0000300304009986 */ /* 0x0005e4000c101124 */
[----:B------:R-:W-:-:S02]  /*4340*/  @!P4 IMAD R11, R52, R58, RZ ;  /* 0x0000003a340bc224 */ /* 0x000fc400078e02ff */
[-C--:B-1----:R-:W-:Y:S02]  /*4350*/  @!P2 IMAD R9, R54, R58.reuse, RZ ;  /* 0x0000003a3609a224 */ /* 0x082fe400078e02ff */
[-C--:B------:R-:W-:Y:S01]  /*4360*/  @!P5 IMAD R53, R53, R58.reuse, RZ ;  /* 0x0000003a3535d224 */ /* 0x080fe200078e02ff */
[----:B------:R2:W-:Y:S01]  /*4370*/  @!P4 STG.E.U8 desc[UR36][R6.64+0x38], R11 ;  /* 0x0000380b0600c986 */ /* 0x0005e2000c101124 */
[----:B------:R-:W-:-:S03]  /*4380*/  @!P3 IMAD R55, R55, R58, RZ ;  /* 0x0000003a3737b224 */ /* 0x000fc600078e02ff */
[----:B------:R2:W-:Y:S04]  /*4390*/  @!P5 STG.E.U8 desc[UR36][R6.64+0x39], R53 ;  /* 0x000039350600d986 */ /* 0x0005e8000c101124 */
[----:B------:R2:W-:Y:S04]  /*43a0*/  @!P2 STG.E.U8 desc[UR36][R4.64+0x38], R9 ;  /* 0x000038090400a986 */ /* 0x0005e8000c101124 */
[----:B------:R2:W-:Y:S02]  /*43b0*/  @!P3 STG.E.U8 desc[UR36][R4.64+0x39], R55 ;  /* 0x000039370400b986 */ /* 0x0005e4000c101124 */
.L_x_103:
[----:B------:R-:W-:Y:S05]  /*43c0*/  BSYNC B0 ;  /* 0x0000000000007941 */ /* 0x000fea0003800000 */
.L_x_37:
[----:B012-4-:R-:W2:Y:S01]  /*43d0*/  LDL.64 R4, [R1] ;  /* 0x0000000001047983 */ /* 0x017ea20000100a00 */
[----:B------:R-:W-:Y:S01]  /*43e0*/  ULDC.64 UR4, c[0x0][0x650] ;  /* 0x0001940000047ab9 */ /* 0x000fe20000000a00 */
[----:B------:R-:W-:Y:S02]  /*43f0*/  IMAD.U32 R0, RZ, RZ, UR44 ;  /* 0x0000002cff007e24 */ /* 0x000fe4000f8e00ff */
[----:B------:R-:W-:Y:S02]  /*4400*/  IMAD.MOV.U32 R22, RZ, RZ, -0x1 ;  /* 0xffffffffff167424 */ /* 0x000fe400078e00ff */
[----:B------:R0:W-:Y:S01]  /*4410*/  SYNCS.ARRIVE.TRANS64.A1T0 RZ, [R0+UR47], RZ ;  /* 0x000000ff00ff79a7 */ /* 0x0001e2000810002f */
[----:B------:R-:W-:Y:S02]  /*4420*/  IMAD.MOV.U32 R19, RZ, RZ, -0x1 ;  /* 0xffffffffff137424 */ /* 0x000fe400078e00ff */
[----:B------:R-:W-:Y:S01]  /*4430*/  IMAD.MOV.U32 R18, RZ, RZ, -0x1 ;  /* 0xffffffffff127424 */ /* 0x000fe200078e00ff */
[----:B0-----:R-:W-:-:S02]  /*4440*/  PRMT R0, RZ, 0x7610, R0 ;  /* 0x00007610ff007816 */ /* 0x001fc40000000000 */
[----:B--2---:R-:W-:-:S05]  /*4450*/  LEA R16, P0, R4, R16, 0x1 ;  /* 0x0000001004107211 */ /* 0x004fca00078008ff */
[----:B------:R-:W-:Y:S01]  /*4460*/  IMAD.X R17, R68, 0x1, R17, P0 ;  /* 0x0000000144117824 */ /* 0x000fe200000e0611 */
[----:B------:R-:W-:-:S04]  /*4470*/  ISETP.GE.U32.AND P0, PT, R16, UR4, PT ;  /* 0x0000000410007c0c */ /* 0x000fc8000bf06070 */
[----:B------:R-:W-:-:S13]  /*4480*/  ISETP.GE.U32.AND.EX P0, PT, R17, UR5, PT, P0 ;  /* 0x0000000511007c0c */ /* 0x000fda000bf06100 */
[----:B------:R-:W-:Y:S05]  /*4490*/  @P0 BRA `(.L_x_104) ;  /* 0x00000004004c0947 */ /* 0x000fea0003800000 */
[----:B------:R-:W0:Y:S01]  /*44a0*/  LDC.64 R10, c[0x0][0x628] ;  /* 0x00018a00ff0a7b82 */ /* 0x000e220000000a00 */
[----:B------:R-:W1:Y:S01]  /*44b0*/  S2R R12, SR_CTAID.X ;  /* 0x00000000000c7919 */ /* 0x000e620000002500 */
[----:B------:R-:W-:Y:S02]  /*44c0*/  IMAD.MOV.U32 R8, RZ, RZ, R16 ;  /* 0x000000ffff087224 */ /* 0x000fe400078e0010 */
[----:B------:R-:W-:Y:S01]  /*44d0*/  IMAD.MOV.U32 R9, RZ, RZ, R17 ;  /* 0x000000ffff097224 */ /* 0x000fe200078e0011 */
[----:B------:R-:W2:Y:S03]  /*44e0*/  S2R R19, SR_CTAID.Y ;  /* 0x0000000000137919 */ /* 0x000ea60000002600 */
[----:B------:R-:W3:Y:S08]  /*44f0*/  LDC R0, c[0x0][0x630] ;  /* 0x00018c00ff007b82 */ /* 0x000ef00000000800 */
[----:B------:R-:W4:Y:S01]  /*4500*/  LDC.64 R14, c[0x0][0x620] ;  /* 0x00018800ff0e7b82 */ /* 0x000f220000000a00 */
[----:B0-----:R-:W-:-:S04]  /*4510*/  ISETP.NE.U32.AND P0, PT, R10, RZ, PT ;  /* 0x000000ff0a00720c */ /* 0x001fc80003f05070 */
[----:B------:R-:W-:-:S13]  /*4520*/  ISETP.NE.AND.EX P0, PT, R11, RZ, PT, P0 ;  /* 0x000000ff0b00720c */ /* 0x000fda0003f05300 */
[----:B-1234-:R-:W-:Y:S05]  /*4530*/  @!P0 BRA `(.L_x_105) ;  /* 0x0000000000288947 */ /* 0x01efea0003800000 */
[----:B------:R-:W0:Y:S02]  /*4540*/  LDC R3, c[0x0][0x634] ;  /* 0x00018d00ff037b82 */ /* 0x000e240000000800 */
[----:B0-----:R-:W-:-:S05]  /*4550*/  IADD3 R3, P0, R16, R3, RZ ;  /* 0x0000000310037210 */ /* 0x001fca0007f1e0ff */
        /* <DEDUP_REMOVED lines=8> */
.L_x_105:
[-CC-:B------:R-:W-:Y:S01]  /*45e0*/  SHF.R.U64 R18, R8, R0.reuse, R9.reuse ;  /* 0x0000000008127219 */ /* 0x180fe20000001209 */
[----:B------:R-:W0:Y:S01]  /*45f0*/  LDC.64 R24, c[0x0][0x640] ;  /* 0x00019000ff187b82 */ /* 0x000e220000000a00 */
[----:B------:R-:W-:Y:S01]  /*4600*/  SHF.R.U32.HI R0, RZ, R0, R9 ;  /* 0x00000000ff007219 */ /* 0x000fe20000011609 */
[----:B------:R-:W-:Y:S01]  /*4610*/  ULDC UR4, c[0x0][0x150] ;  /* 0x0000540000047ab9 */ /* 0x000fe20000000800 */
[----:B------:R-:W-:Y:S02]  /*4620*/  IADD3 R3, P0, RZ, -R18, RZ ;  /* 0x80000012ff037210 */ /* 0x000fe40007f1e0ff */
[----:B------:R-:W-:-:S03]  /*4630*/  I2FP.F32.U32 R7, R12 ;  /* 0x0000000c00077245 */ /* 0x000fc60000201000 */
[----:B------:R-:W1:Y:S01]  /*4640*/  LDC R6, c[0x0][0x618] ;  /* 0x00018600ff067b82 */ /* 0x000e620000000800 */
[----:B------:R-:W-:Y:S02]  /*4650*/  IMAD.X R5, RZ, RZ, ~R0, P0 ;  /* 0x000000ffff057224 */ /* 0x000fe400000e0e00 */
[----:B------:R-:W-:Y:S01]  /*4660*/  FMUL R7, R7, UR4 ;  /* 0x0000000407077c20 */ /* 0x000fe20008400000 */
[----:B------:R-:W-:Y:S01]  /*4670*/  ULDC UR4, c[0x0][0x154] ;  /* 0x0000550000047ab9 */ /* 0x000fe20000000800 */
[-C--:B------:R-:W-:Y:S02]  /*4680*/  IMAD R0, R5, R14.reuse, RZ ;  /* 0x0000000e05007224 */ /* 0x080fe400078e02ff */
[C---:B------:R-:W-:Y:S01]  /*4690*/  IMAD.WIDE.U32 R4, R3.reuse, R14, R16 ;  /* 0x0000000e03047225 */ /* 0x040fe200078e0010 */
[----:B------:R-:W2:Y:S01]  /*46a0*/  LDC R8, c[0x0][0x608] ;  /* 0x00018200ff087b82 */ /* 0x000ea20000000800 */
[----:B------:R-:W3:Y:S02]  /*46b0*/  F2I.U32.TRUNC.NTZ R7, R7 ;  /* 0x0000000700077305 */ /* 0x000ee4000020f000 */
[----:B------:R-:W-:Y:S01]  /*46c0*/  IMAD R3, R3, R15, R0 ;  /* 0x0000000f03037224 */ /* 0x000fe200078e0200 */
[----:B------:R-:W-:-:S03]  /*46d0*/  I2FP.F32.U32 R0, R19 ;  /* 0x0000001300007245 */ /* 0x000fc60000201000 */
[----:B------:R-:W-:Y:S01]  /*46e0*/  IMAD.IADD R3, R5, 0x1, R3 ;  /* 0x0000000105037824 */ /* 0x000fe200078e0203 */
[----:B------:R-:W4:Y:S01]  /*46f0*/  LDC R11, c[0x0][0x658] ;  /* 0x00019600ff0b7b82 */ /* 0x000f220000000800 */
[----:B0-----:R-:W-:-:S04]  /*4700*/  ISETP.NE.U32.AND P0, PT, R24, RZ, PT ;  /* 0x000000ff1800720c */ /* 0x001fc80003f05070 */
[----:B------:R-:W-:-:S03]  /*4710*/  ISETP.NE.AND.EX P0, PT, R25, RZ, PT, P0 ;  /* 0x000000ff1900720c */ /* 0x000fc60003f05300 */
[----:B------:R-:W0:Y:S01]  /*4720*/  LDC R9, c[0x0][0x144] ;  /* 0x00005100ff097b82 */ /* 0x000e220000000800 */
[-C--:B-1----:R-:W-:Y:S01]  /*4730*/  SHF.R.U64 R10, R4, R6.reuse, R3 ;  /* 0x00000006040a7219 */ /* 0x082fe20000001203 */
[----:B---3--:R-:W-:Y:S01]  /*4740*/  IMAD.MOV R7, RZ, RZ, -R7 ;  /* 0x000000ffff077224 */ /* 0x008fe200078e0a07 */
[----:B------:R-:W-:Y:S01]  /*4750*/  SHF.R.U32.HI R3, RZ, R6, R3 ;  /* 0x00000006ff037219 */ /* 0x000fe20000011603 */
[----:B------:R-:W-:-:S04]  /*4760*/  FMUL R6, R0, UR4 ;  /* 0x0000000400067c20 */ /* 0x000fc80008400000 */
[----:B------:R-:W1:Y:S01]  /*4770*/  LDC R20, c[0x0][0x148] ;  /* 0x00005200ff147b82 */ /* 0x000e620000000800 */
[----:B------:R3:W0:Y:S01]  /*4780*/  F2I.U32.TRUNC.NTZ R14, R6 ;  /* 0x00000006000e7305 */ /* 0x000622000020f000 */
[-CC-:B--2---:R-:W-:Y:S02]  /*4790*/  SHF.R.U64 R13, R10, R8.reuse, R3.reuse ;  /* 0x000000080a0d7219 */ /* 0x184fe40000001203 */
[----:B------:R-:W-:-:S04]  /*47a0*/  SHF.R.U32.HI R0, RZ, R8, R3 ;  /* 0x00000008ff007219 */ /* 0x000fc80000011603 */
[----:B------:R-:W2:Y:S01]  /*47b0*/  LDC R21, c[0x0][0x648] ;  /* 0x00019200ff157b82 */ /* 0x000ea20000000800 */
[-CC-:B----4-:R-:W-:Y:S02]  /*47c0*/  SHF.R.U64 R15, R13, R11.reuse, R0.reuse ;  /* 0x0000000b0d0f7219 */ /* 0x190fe40000001200 */
[----:B------:R-:W-:-:S03]  /*47d0*/  SHF.R.U32.HI R5, RZ, R11, R0 ;  /* 0x0000000bff057219 */ /* 0x000fc60000011600 */
[----:B------:R-:W-:Y:S02]  /*47e0*/  IMAD.MOV.U32 R4, RZ, RZ, R15 ;  /* 0x000000ffff047224 */ /* 0x000fe400078e000f */
[----:B------:R-:W4:Y:S01]  /*47f0*/  LDC R26, c[0x0][0x638] ;  /* 0x00018e00ff1a7b82 */ /* 0x000f220000000800 */
[----:B0-----:R-:W-:-:S07]  /*4800*/  IMAD R22, R9, R7, R12 ;  /* 0x0000000709167224 */ /* 0x001fce00078e020c */
[----:B------:R-:W0:Y:S08]  /*4810*/  LDC R27, c[0x0][0x610] ;  /* 0x00018400ff1b7b82 */ /* 0x000e300000000800 */
[----:B------:R-:W0:Y:S01]  /*4820*/  LDC R28, c[0x0][0x600] ;  /* 0x00018000ff1c7b82 */ /* 0x000e220000000800 */
[----:B-123--:R-:W-:Y:S05]  /*4830*/  @!P0 BRA `(.L_x_106) ;  /* 0x0000000000288947 */ /* 0x00efea0003800000 */
[----:B------:R-:W1:Y:S02]  /*4840*/  LDC R0, c[0x0][0x64c] ;  /* 0x00019300ff007b82 */ /* 0x000e640000000800 */
[----:B-1----:R-:W-:-:S05]  /*4850*/  IADD3 R3, P0, R15, R0, RZ ;  /* 0x000000000f037210 */ /* 0x002fca0007f1e0ff */
        /* <DEDUP_REMOVED lines=8> */
.L_x_106:
[----:B------:R-:W-:Y:S01]  /*48e0*/  ISETP.NE.AND P0, PT, R2, 0x1, PT ;  /* 0x000000010200780c */ /* 0x000fe20003f05270 */
[----:B------:R-:W-:Y:S01]  /*48f0*/  IMAD.MOV R14, RZ, RZ, -R14 ;  /* 0x000000ffff0e7224 */ /* 0x000fe200078e0a0e */
[----:B------:R-:W-:Y:S02]  /*4900*/  SHF.R.U64 R0, R4, R21, R5 ;  /* 0x0000001504007219 */ /* 0x000fe40000001205 */
[----:B------:R-:W-:Y:S02]  /*4910*/  LOP3.LUT R3, R13, R70, RZ, 0xc0, !PT ;  /* 0x000000460d037212 */ /* 0x000fe400078ec0ff */
[----:B------:R-:W-:Y:S01]  /*4920*/  LOP3.LUT R5, R10, R69, RZ, 0xc0, !PT ;  /* 0x000000450a057212 */ /* 0x000fe200078ec0ff */
[----:B------:R-:W-:Y:S02]  /*4930*/  IMAD.MOV R4, RZ, RZ, -R0 ;  /* 0x000000ffff047224 */ /* 0x000fe400078e0a00 */
[----:B------:R-:W-:Y:S02]  /*4940*/  IMAD R3, R66, R0, R3 ;  /* 0x0000000042037224 */ /* 0x000fe400078e0203 */
[----:B----4-:R-:W-:-:S02]  /*4950*/  IMAD R0, R4, R26, R15 ;  /* 0x0000001a04007224 */ /* 0x010fc400078e020f */
[----:B------:R-:W-:Y:S02]  /*4960*/  @P0 IMAD R22, R20, R14, R19 ;  /* 0x0000000e14160224 */ /* 0x000fe400078e0213 */
[----:B------:R-:W-:Y:S02]  /*4970*/  IMAD.MOV.U32 R4, RZ, RZ, 0x1 ;  /* 0x00000001ff047424 */ /* 0x000fe400078e00ff */
[----:B0-----:R-:W-:Y:S02]  /*4980*/  IMAD R22, R3, R27, R22 ;  /* 0x0000001b03167224 */ /* 0x001fe400078e0216 */
[----:B------:R-:W-:Y:S01]  /*4990*/  IMAD R3, R0, R28, R5 ;  /* 0x0000001c00037224 */ /* 0x000fe200078e0205 */
[----:B------:R-:W-:-:S04]  /*49a0*/  PRMT R0, R4, 0x7610, R0 ;  /* 0x0000761004007816 */ /* 0x000fc80000000000 */
[----:B------:R-:W-:Y:S02]  /*49b0*/  SEL R19, R3, R22, !P0 ;  /* 0x0000001603137207 */ /* 0x000fe40004000000 */
[----:B------:R-:W-:-:S07]  /*49c0*/  SEL R22, R22, R3, !P0 ;  /* 0x0000000316167207 */ /* 0x000fce0004000000 */
.L_x_104:
[----:B------:R-:W-:Y:S01]  /*49d0*/  LOP3.LUT P0, RZ, R0, 0xff, RZ, 0xc0, !PT ;  /* 0x000000ff00ff7812 */ /* 0x000fe2000780c0ff */
[----:B------:R-:W-:Y:S01]  /*49e0*/  USHF.R.U32.HI UR4, URZ, 0x3, UR39 ;  /* 0x000000033f047899 */ /* 0x000fe20008011627 */
[----:B------:R-:W-:-:S03]  /*49f0*/  LOP3.LUT R74, R74, 0x1, RZ, 0x3c, !PT ;  /* 0x000000014a4a7812 */ /* 0x000fc600078e3cff */
[----:B------:R-:W-:-:S04]  /*4a00*/  UIMAD.WIDE.U32 UR4, UR4, 0x24924925, URZ ;  /* 0x24924925040478a5 */ /* 0x000fc8000f8e003f */
[----:B------:R-:W-:-:S04]  /*4a10*/  UIMAD UR39, UR5, -0x38, UR39 ;  /* 0xffffffc8052778a4 */ /* 0x000fc8000f8e0227 */
[----:B------:R-:W-:Y:S08]  /*4a20*/  @P0 BRA `(.L_x_107) ;  /* 0xffffffd4001c0947 */ /* 0x000ff0000383ffff */
[----:B------:R-:W-:Y:S05]  /*4a30*/  EXIT ;  /* 0x000000000000794d */ /* 0x000fea0003800000 */
.L_x_18:
[----:B------:R-:W-:-:S08]  /*4a40*/  ISETP.NE.AND P0, PT, R9, RZ, PT ;  /* 0x000000ff0900720c */ /* 0x000fd00003f05270 */
[----:B0-----:R-:W0:-:S00]  /*4a50*/  USETMAXREG.DEALLOC.CTAPOOL 0x28 ;  /* 0x00000028000079c8 */ /* 0x001e0000080e0500 */
[----:B------:R-:W-:Y:S05]  /*4a60*/  @P0 EXIT ;  /* 0x000000000000094d */ /* 0x000fea0003800000 */
[----:B0-----:R-:W-:Y:S01]  /*4a70*/  LOP3.LUT P0, RZ, R3, 0xff, RZ, 0xc0, !PT ;  /* 0x000000ff03ff7812 */ /* 0x001fe2000780c0ff */
[----:B------:R-:W-:Y:S02]  /*4a80*/  IMAD.MOV.U32 R3, RZ, RZ, 0x1 ;  /* 0x00000001ff037424 */ /* 0x000fe400078e00ff */
[----:B------:R-:W-:-:S10]  /*4a90*/  IMAD.MOV.U32 R8, RZ, RZ, RZ ;  /* 0x000000ffff087224 */ /* 0x000fd400078e00ff */
[----:B------:R-:W-:Y:S05]  /*4aa0*/  @!P0 BRA `(.L_x_108) ;  /* 0x0000000c00648947 */ /* 0x000fea0003800000 */
[----:B------:R-:W0:Y:S01]  /*4ab0*/  S2UR UR9, SR_CgaCtaId ;  /* 0x00000000000979c3 */ /* 0x000e220000008800 */
[----:B------:R-:W-:Y:S01]  /*4ac0*/  ULDC UR5, c[0x0][0x658] ;  /* 0x0001960000057ab9 */ /* 0x000fe20000000800 */
[----:B------:R-:W-:Y:S01]  /*4ad0*/  UMOV UR10, 0xffffffff ;  /* 0xffffffff000a7882 */ /* 0x000fe20000000000 */
[----:B------:R-:W-:Y:S01]  /*4ae0*/  UMOV UR11, 0x1 ;  /* 0x00000001000b7882 */ /* 0x000fe20000000000 */
[----:B------:R-:W-:Y:S01]  /*4af0*/  USHF.L.U32 UR10, UR10, UR5, URZ ;  /* 0x000000050a0a7299 */ /* 0x000fe2000800063f */
[----:B------:R-:W-:Y:S01]  /*4b00*/  LOP3.LUT P0, RZ, R4, 0x1f, RZ, 0xc0, !PT ;  /* 0x0000001f04ff7812 */ /* 0x000fe2000780c0ff */
[----:B------:R-:W-:Y:S01]  /*4b10*/  BSSY B0, `(.L_x_108) ;  /* 0x00000d2000007945 */ /* 0x000fe20003800000 */
[C---:B------:R-:W-:Y:S01]  /*4b20*/  ISETP.NE.AND P2, PT, R5.reuse, RZ, PT ;  /* 0x000000ff0500720c */ /* 0x040fe20003f45270 */
[----:B------:R-:W-:Y:S01]  /*4b30*/  IMAD.MOV.U32 R10, RZ, RZ, 0x1 ;  /* 0x00000001ff0a7424 */ /* 0x000fe200078e00ff */
[----:B------:R-:W-:Y:S01]  /*4b40*/  ISETP.NE.OR P0, PT, R5, RZ, !P0 ;  /* 0x000000ff0500720c */ /* 0x000fe20004705670 */
[----:B------:R-:W-:Y:S01]  /*4b50*/  IMAD.MOV.U32 R3, RZ, RZ, 0x1 ;  /* 0x00000001ff037424 */ /* 0x000fe200078e00ff */
[----:B------:R-:W-:Y:S01]  /*4b60*/  LOP3.LUT R9, R23, 0x2, RZ, 0xfc, !PT ;  /* 0x0000000217097812 */ /* 0x000fe200078efcff */
[----:B------:R-:W-:Y:S01]  /*4b70*/  IMAD.MOV.U32 R8, RZ, RZ, RZ ;  /* 0x000000ffff087224 */ /* 0x000fe200078e00ff */
[----:B------:R-:W-:Y:S01]  /*4b80*/  ULDC UR4, c[0x0][0x600] ;  /* 0x0001800000047ab9 */ /* 0x000fe20000000800 */
[----:B------:R-:W-:Y:S01]  /*4b90*/  UMOV UR18, 0x5 ;  /* 0x0000000500127882 */ /* 0x000fe20000000000 */
[----:B------:R-:W-:-:S02]  /*4ba0*/  UIADD3 UR26, UR40, 0x1, URZ ;  /* 0x00000001281a7890 */ /* 0x000fc4000fffe03f */
[----:B------:R-:W-:Y:S02]  /*4bb0*/  UIADD3 UR4, UR4, -0x1, URZ ;  /* 0xffffffff04047890 */ /* 0x000fe4000fffe03f */
[----:B------:R-:W-:Y:S01]  /*4bc0*/  USHF.L.U32 UR5, UR11, UR5, URZ ;  /* 0x000000050b057299 */ /* 0x000fe2000800063f */
[----:B------:R-:W-:Y:S01]  /*4bd0*/  ULDC.64 UR24, c[0x0][0x198] ;  /* 0x0000660000187ab9 */ /* 0x000fe20000000a00 */
[----:B0-----:R-:W-:Y:S02]  /*4be0*/  ULOP3.LUT UR8, UR9, 0x1, URZ, 0xc0, !UPT ;  /* 0x0000000109087892 */ /* 0x001fe4000f8ec03f */
[----:B------:R-:W-:Y:S02]  /*4bf0*/  USHF.L.U32 UR7, UR9, 0xa, URZ ;  /* 0x0000000a09077899 */ /* 0x000fe4000800063f */
[----:B------:R-:W-:Y:S02]  /*4c00*/  USHF.R.U32.HI UR27, URZ, 0x1, UR9 ;  /* 0x000000013f1b7899 */ /* 0x000fe40008011609 */
[----:B------:R-:W-:-:S02]  /*4c10*/  USHF.L.U32 UR6, UR9, 0x5, URZ ;  /* 0x0000000509067899 */ /* 0x000fc4000800063f */
[----:B------:R-:W-:Y:S02]  /*4c20*/  ULOP3.LUT UR9, UR9, 0xfffffffe, URZ, 0xc0, !UPT ;  /* 0xfffffffe09097892 */ /* 0x000fe4000f8ec03f */
[----:B------:R-:W-:Y:S02]  /*4c30*/  UISETP.GT.U32.AND UP0, UPT, UR8, 0xffff, UPT ;  /* 0x0000ffff0800788c */ /* 0x000fe4000bf04070 */
[----:B------:R-:W-:Y:S02]  /*4c40*/  ULOP3.LUT UR13, UR7, 0x400, URZ, 0xc0, !UPT ;  /* 0x00000400070d7892 */ /* 0x000fe4000f8ec03f */
[----:B------:R-:W-:Y:S02]  /*4c50*/  ULOP3.LUT UR7, URZ, UR10, URZ, 0x33, !UPT ;  /* 0x0000000a3f077292 */ /* 0x000fe4000f8e333f */
[----:B------:R-:W-:Y:S02]  /*4c60*/  USHF.L.U32 UR10, UR11, UR9, URZ ;  /* 0x000000090b0a7299 */ /* 0x000fe4000800063f */
[----:B------:R-:W-:-:S02]  /*4c70*/  ULOP3.LUT UR9, UR9, 0x1, URZ, 0xfc, !UPT ;  /* 0x0000000109097892 */ /* 0x000fc4000f8efc3f */
[----:B------:R-:W-:Y:S02]  /*4c80*/  USEL UR8, UR8, 0xffff, !UP0 ;  /* 0x0000ffff08087887 */ /* 0x000fe4000c000000 */
[----:B------:R-:W-:Y:S02]  /*4c90*/  USHF.L.U32 UR9, UR11, UR9, URZ ;  /* 0x000000090b097299 */ /* 0x000fe4000800063f */
[----:B------:R-:W-:Y:S02]  /*4ca0*/  ULOP3.LUT UR8, UR8, 0xffff, URZ, 0xc0, !UPT ;  /* 0x0000ffff08087892 */ /* 0x000fe4000f8ec03f */
[----:B------:R-:W-:Y:S02]  /*4cb0*/  ULEA UR28, UR27, 0x480, 0xa ;  /* 0x000004801b1c7891 */ /* 0x000fe4000f8e503f */
[----:B------:R-:W-:Y:S02]  /*4cc0*/  ULOP3.LUT UR6, UR6, 0x20, URZ, 0xc0, !UPT ;  /* 0x0000002006067892 */ /* 0x000fe4000f8ec03f */
[----:B------:R-:W-:-:S02]  /*4cd0*/  UIADD3 UR13, UR13, 0x1c480, URZ ;  /* 0x0001c4800d0d7890 */ /* 0x000fc4000fffe03f */
[----:B------:R-:W-:Y:S02]  /*4ce0*/  ULOP3.LUT UR19, UR10, UR9, URZ, 0xfc, !UPT ;  /* 0x000000090a137292 */ /* 0x000fe4000f8efc3f */
[----:B------:R-:W-:-:S12]  /*4cf0*/  USHF.L.U32 UR18, UR18, UR8, URZ ;  /* 0x0000000812127299 */ /* 0x000fd8000800063f */
.L_x_120:
[----:B------:R-:W-:-:S03]  /*4d00*/  UMOV UR8, 0xffffffff ;  /* 0xffffffff00087882 */ /* 0x000fc60000000000 */
[----:B------:R-:W-:Y:S05]  /*4d10*/  BRA.DIV UR8, `(.L_x_109) ;  /* 0x0000002e08347947 */ /* 0x000fea000b800000 */
[----:B------:R-:W-:-:S13]  /*4d20*/  ELECT P6, URZ, PT ;  /* 0x00000000003f782f */ /* 0x000fda00038c0000 */
.L_x_185:
[----:B------:R-:W0:Y:S01]  /*4d30*/  LDC R4, c[0x0][0x28c] ;  /* 0x0000a300ff047b82 */ /* 0x000e220000000800 */
[----:B------:R-:W-:Y:S01]  /*4d40*/  BSSY B1, `(.L_x_110) ;  /* 0x000003a000017945 */ /* 0x000fe20003800000 */
[----:B0-----:R-:W-:-:S13]  /*4d50*/  ISETP.LT.OR P6, PT, R4, 0x1, !P6 ;  /* 0x000000010400780c */ /* 0x001fda00077c1670 */
[----:B------:R-:W-:Y:S05]  /*4d60*/  @P6 BRA `(.L_x_111) ;  /* 0x0000000000dc6947 */ /* 0x000fea0003800000 */
[----:B------:R-:W-:Y:S01]  /*4d70*/  LEA R22, R22, UR27, 0x1 ;  /* 0x0000001b16167c11 */ /* 0x000fe2000f8e08ff */
[----:B------:R-:W-:Y:S01]  /*4d80*/  IMAD.MOV.U32 R13, RZ, RZ, RZ ;  /* 0x000000ffff0d7224 */ /* 0x000fe200078e00ff */
[----:B------:R-:W-:Y:S01]  /*4d90*/  LEA R19, R19, UR6, 0x6 ;  /* 0x0000000613137c11 */ /* 0x000fe2000f8e30ff */
[----:B------:R-:W-:Y:S02]  /*4da0*/  IMAD.U32 R14, RZ, RZ, UR26 ;  /* 0x0000001aff0e7e24 */ /* 0x000fe4000f8e00ff */
[----:B------:R-:W-:Y:S02]  /*4db0*/  IMAD.MOV.U32 R4, RZ, RZ, R3 ;  /* 0x000000ffff047224 */ /* 0x000fe400078e0003 */
[----:B------:R-:W-:Y:S02]  /*4dc0*/  IMAD.MOV.U32 R5, RZ, RZ, R8 ;  /* 0x000000ffff057224 */ /* 0x000fe400078e0008 */
[----:B------:R-:W-:-:S07]  /*4dd0*/  IMAD.SHL.U32 R22, R22, 0x20, RZ ;  /* 0x0000002016167824 */ /* 0x000fce00078e00ff */
.L_x_115:
[----:B------:R-:W0:Y:S01]  /*4de0*/  S2R R7, SR_CgaCtaId ;  /* 0x0000000000077919 */ /* 0x000e220000008800 */
[----:B------:R-:W-:-:S04]  /*4df0*/  MOV R6, 0x400 ;  /* 0x0000040000067802 */ /* 0x000fc80000000f00 */
[----:B0-----:R-:W-:Y:S02]  /*4e00*/  LEA R12, R7, R6, 0x18 ;  /* 0x00000006070c7211 */ /* 0x001fe400078ec0ff */
[----:B------:R-:W-:Y:S01]  /*4e10*/  SHF.L.U32 R6, R4, 0x1f, RZ ;  /* 0x0000001f04067819 */ /* 0x000fe200000006ff */
[----:B------:R-:W0:Y:S02]  /*4e20*/  @!P2 LDC R7, c[0x0][0x500] ;  /* 0x00014000ff07ab82 */ /* 0x000e240000000800 */
[----:B------:R-:W-:-:S04]  /*4e30*/  IMAD R11, R5, 0x8, R12 ;  /* 0x00000008050b7824 */ /* 0x000fc800078e020c */
[----:B------:R-:W1:Y:S02]  /*4e40*/  SYNCS.PHASECHK.TRANS64.TRYWAIT P1, [R11+URZ+0x1c0], R6 ;  /* 0x0001c0060b0075a7 */ /* 0x000e64000802017f */
[----:B-1----:R-:W-:Y:S05]  /*4e50*/  @!P1 BRA `(.L_x_112) ;  /* 0x0000002c00049947 */ /* 0x002fea0003800000 */
.L_x_186:
[----:B-1----:R-:W-:Y:S01]  /*4e60*/  PRMT R6, R9, 0x9910, RZ ;  /* 0x0000991009067816 */ /* 0x002fe200000000ff */
[----:B0-----:R0:W-:Y:S03]  /*4e70*/  @!P2 SYNCS.ARRIVE.TRANS64 RZ, [R11+URZ], R7 ;  /* 0x000000070bffa9a7 */ /* 0x0011e6000800003f */
[----:B------:R-:W-:-:S13]  /*4e80*/  ISETP.NE.AND P1, PT, R6, 0x2, PT ;  /* 0x000000020600780c */ /* 0x000fda0003f25270 */
[----:B0-----:R-:W-:Y:S05]  /*4e90*/  @P1 BRA `(.L_x_113) ;  /* 0x0000000000041947 */ /* 0x001fea0003800000 */
[----:B------:R-:W-:Y:S01]  /*4ea0*/  BPT.TRAP 0x1 ;  /* 0x000000040000795c */ /* 0x000fe20000300000 */
.L_x_113:
[----:B------:R-:W-:Y:S05]  /*4eb0*/  @P0 BRA `(.L_x_114) ;  /* 0x0000000000040947 */ /* 0x000fea0003800000 */
[----:B------:R-:W-:Y:S01]  /*4ec0*/  BPT.TRAP 0x1 ;  /* 0x000000040000795c */ /* 0x000fe20000300000 */
.L_x_114:
[----:B------:R-:W-:Y:S01]  /*4ed0*/  R2UR UR11, R5 ;  /* 0x00000000050b72ca */ /* 0x000fe200000e0000 */
[----:B------:R-:W-:Y:S01]  /*4ee0*/  VIADD R14, R14, 0xffffffff ;  /* 0xffffffff0e0e7836 */ /* 0x000fe20000000000 */
[----:B------:R-:W-:Y:S01]  /*4ef0*/  R2UR UR21, R12 ;  /* 0x000000000c1572ca */ /* 0x000fe200000e0000 */
[----:B------:R-:W-:Y:S01]  /*4f00*/  UIADD3 UR14, UP0, UR24, 0xf0, URZ ;  /* 0x000000f0180e7890 */ /* 0x000fe2000ff1e03f */
[----:B------:R-:W-:Y:S01]  /*4f10*/  R2UR UR22, R22 ;  /* 0x00000000161672ca */ /* 0x000fe200000e0000 */
[----:B------:R-:W-:Y:S01]  /*4f20*/  UIADD3 UR30, UP1, UR24, 0x1f0, URZ ;  /* 0x000001f0181e7890 */ /* 0x000fe2000ff3e03f */
[----:B------:R-:W-:Y:S01]  /*4f30*/  R2UR UR9, R11 ;  /* 0x000000000b0972ca */ /* 0x000fe200000e0000 */
[----:B------:R-:W-:Y:S01]  /*4f40*/  UIADD3.X UR15, URZ, UR25, URZ, UP0, !UPT ;  /* 0x000000193f0f7290 */ /* 0x000fe200087fe43f */
[----:B------:R-:W-:Y:S01]  /*4f50*/  R2UR UR10, R13 ;  /* 0x000000000d0a72ca */ /* 0x000fe200000e0000 */
[----:B------:R-:W-:Y:S01]  /*4f60*/  UPRMT UR20, URZ, 0x5410, UR18 ;  /* 0x000054103f147896 */ /* 0x000fe20008000012 */
[----:B------:R-:W-:Y:S01]  /*4f70*/  R2UR UR12, R18 ;  /* 0x00000000120c72ca */ /* 0x000fe200000e0000 */
[----:B------:R-:W-:Y:S01]  /*4f80*/  VIADD R5, R5, 0x1 ;  /* 0x0000000105057836 */ /* 0x000fe20000000000 */
[----:B------:R-:W-:Y:S01]  /*4f90*/  R2UR UR23, R19 ;  /* 0x00000000131772ca */ /* 0x000fe200000e0000 */
[----:B------:R-:W-:Y:S01]  /*4fa0*/  ULEA UR8, UR11, UR28, 0xb ;  /* 0x0000001c0b087291 */ /* 0x000fe2000f8e583f */
[----:B------:R-:W-:Y:S01]  /*4fb0*/  ISETP.GT.AND P3, PT, R14, 0x1, PT ;  /* 0x000000010e00780c */ /* 0x000fe20003f64270 */
[----:B------:R-:W-:Y:S01]  /*4fc0*/  ULEA UR11, UR11, UR13, 0xb ;  /* 0x0000000d0b0b7291 */ /* 0x000fe2000f8e583f */
[----:B------:R-:W-:Y:S01]  /*4fd0*/  ISETP.NE.AND P1, PT, R5, 0x38, PT ;  /* 0x000000380500780c */ /* 0x000fe20003f25270 */
[----:B------:R-:W-:Y:S01]  /*4fe0*/  UIADD3 UR8, UR21, UR8, URZ ;  /* 0x0000000815087290 */ /* 0x000fe2000fffe03f */
[----:B------:R-:W-:Y:S01]  /*4ff0*/  VIADD R13, R13, 0x20 ;  /* 0x000000200d0d7836 */ /* 0x000fe20000000000 */
[----:B------:R-:W-:Y:S01]  /*5000*/  UIADD3 UR21, UR21, UR11, URZ ;  /* 0x0000000b15157290 */ /* 0x000fe2000fffe03f */
[----:B------:R-:W-:Y:S01]  /*5010*/  SEL R7, RZ, 0x1, P1 ;  /* 0x00000001ff077807 */ /* 0x000fe20000800000 */
[----:B------:R-:W-:Y:S01]  /*5020*/  UPRMT UR29, URZ, 0x5410, UR19 ;  /* 0x000054103f1d7896 */ /* 0x000fe20008000013 */
[----:B------:R-:W-:Y:S01]  /*5030*/  SEL R5, R5, RZ, P1 ;  /* 0x000000ff05057207 */ /* 0x000fe20000800000 */
[----:B------:R-:W-:Y:S01]  /*5040*/  UIADD3.X UR31, URZ, UR25, URZ, UP1, !UPT ;  /* 0x000000193f1f7290 */ /* 0x000fe20008ffe43f */
[----:B------:R-:W-:Y:S01]  /*5050*/  LOP3.LUT R4, R4, R7, RZ, 0x3c, !PT ;  /* 0x0000000704047212 */ /* 0x000fe200078e3cff */
[----:B------:R-:W-:Y:S01]  /*5060*/  UMOV UR16, 0x0 ;  /* 0x0000000000107882 */ /* 0x000fe20000000000 */
[----:B------:R-:W-:Y:S01]  /*5070*/  UMOV UR17, 0x10000000 ;  /* 0x1000000000117882 */ /* 0x000fe20000000000 */
[----:B------:R-:W-:-:S02]  /*5080*/  UMOV UR11, UR22 ;  /* 0x00000016000b7c82 */ /* 0x000fc40008000000 */
[----:B------:R0:W-:Y:S02]  /*5090*/  UTMALDG.3D.MULTICAST [UR8], [UR14], UR20, desc[UR16] ;  /* 0x000010080e0073b4 */ /* 0x0001e40008011814 */
[----:B0-----:R-:W-:Y:S01]  /*50a0*/  UMOV UR8, UR21 ;  /* 0x0000001500087c82 */ /* 0x001fe20008000000 */
[----:B------:R-:W-:Y:S02]  /*50b0*/  UMOV UR11, UR23 ;  /* 0x00000017000b7c82 */ /* 0x000fe40008000000 */
[----:B------:R0:W-:Y:S02]  /*50c0*/  UTMALDG.3D.MULTICAST [UR8], [UR30], UR29, desc[UR16] ;  /* 0x000010081e0073b4 */ /* 0x0001e4000801181d */
[----:B0-----:R-:W-:Y:S05]  /*50d0*/  @P3 BRA `(.L_x_115) ;  /* 0xfffffffc00403947 */ /* 0x001fea000383ffff */
.L_x_111:
[----:B------:R-:W-:Y:S05]  /*50e0*/  BSYNC B1 ;  /* 0x0000000000017941 */ /* 0x000fea0003800000 */
.L_x_110:
[----:B------:R-:W2:Y:S01]  /*50f0*/  LDL.64 R20, [R1] ;  /* 0x0000000001147983 */ /* 0x000ea20000100a00 */
[----:B------:R-:W-:Y:S01]  /*5100*/  LOP3.LUT P4, RZ, R10, 0xff, RZ, 0xc0, !PT ;  /* 0x000000ff0aff7812 */ /* 0x000fe2000788c0ff */
[----:B------:R-:W-:Y:S01]  /*5110*/  VIADD R7, R8, UR40 ;  /* 0x0000002808077c36 */ /* 0x000fe20008000000 */
[----:B------:R-:W-:Y:S01]  /*5120*/  ULDC.64 UR8, c[0x0][0x650] ;  /* 0x0001940000087ab9 */ /* 0x000fe20000000a00 */
[----:B------:R-:W-:Y:S01]  /*5130*/  IMAD.U32 R6, RZ, RZ, UR40 ;  /* 0x00000028ff067e24 */ /* 0x000fe2000f8e00ff */
[----:B------:R-:W-:Y:S01]  /*5140*/  UISETP.GE.U32.AND UP0, UPT, UR40, 0x38, UPT ;  /* 0x000000382800788c */ /* 0x000fe2000bf06070 */
[----:B------:R-:W-:Y:S01]  /*5150*/  BSSY B1, `(.L_x_116) ;  /* 0x000006b000017945 */ /* 0x000fe20003800000 */
[----:B------:R-:W-:Y:S01]  /*5160*/  ISETP.GT.U32.AND P1, PT, R7, 0x37, PT ;  /* 0x000000370700780c */ /* 0x000fe20003f24070 */
[----:B------:R-:W-:Y:S01]  /*5170*/  IMAD.MOV.U32 R22, RZ, RZ, -0x1 ;  /* 0xffffffffff167424 */ /* 0x000fe200078e00ff */
[----:B------:R-:W-:Y:S01]  /*5180*/  PRMT R10, RZ, 0x7610, R10 ;  /* 0x00007610ff0a7816 */ /* 0x000fe2000000000a */
[----:B------:R-:W-:Y:S01]  /*5190*/  IMAD.MOV.U32 R19, RZ, RZ, -0x1 ;  /* 0xffffffffff137424 */ /* 0x000fe200078e00ff */
[----:B------:R-:W-:Y:S01]  /*51a0*/  ISETP.LT.U32.AND P1, PT, R6, 0x38, P1 ;  /* 0x000000380600780c */ /* 0x000fe20000f21070 */
[----:B------:R-:W-:Y:S01]  /*51b0*/  IMAD.MOV.U32 R18, RZ, RZ, -0x1 ;  /* 0xffffffffff127424 */ /* 0x000fe200078e00ff */
[----:B------:R-:W-:Y:S01]  /*51c0*/  PLOP3.LUT P3, PT, PT, PT, UP0, 0x80, 0x0 ;  /* 0x000000000000781c */ /* 0x000fe20003f6f008 */
[----:B------:R-:W0:Y:S01]  /*51d0*/  @P4 S2R R5, SR_CgaCtaId ;  /* 0x0000000000054919 */ /* 0x000e220000008800 */
[----:B------:R-:W-:-:S02]  /*51e0*/  @P4 MOV R4, 0x400 ;  /* 0x0000040000044802 */ /* 0x000fc40000000f00 */
[----:B------:R-:W-:-:S04]  /*51f0*/  SEL R6, RZ, 0x1, !P1 ;  /* 0x00000001ff067807 */ /* 0x000fc80004800000 */
[----:B------:R-:W-:Y:S02]  /*5200*/  LOP3.LUT R3, R3, R6, RZ, 0x3c, !PT ;  /* 0x0000000603037212 */ /* 0x000fe400078e3cff */
[----:B0-----:R-:W-:-:S04]  /*5210*/  @P4 LEA R4, R5, R4, 0x18 ;  /* 0x0000000405044211 */ /* 0x001fc800078ec0ff */
[----:B------:R0:W-:Y:S02]  /*5220*/  @P4 SYNCS.ARRIVE.TRANS64.A1T0 RZ, [R4+URZ+0x3b8], RZ ;  /* 0x0003b8ff04ff49a7 */ /* 0x0001e4000810003f */
[----:B0-----:R-:W-:-:S05]  /*5230*/  SHF.R.U32.HI R4, RZ, 0x3, R7 ;  /* 0x00000003ff047819 */ /* 0x001fca0000011607 */
[----:B------:R-:W-:-:S04]  /*5240*/  IMAD.WIDE.U32 R4, R4, 0x24924925, RZ ;  /* 0x2492492504047825 */ /* 0x000fc800078e00ff */
[----:B------:R-:W-:Y:S01]  /*5250*/  IMAD R8, R5, -0x38, R7 ;  /* 0xffffffc805087824 */ /* 0x000fe200078e0207 */
[----:B------:R-:W-:Y:S02]  /*5260*/  @P3 LOP3.LUT R3, R3, 0x1, R5, 0x78, !PT ;  /* 0x0000000103033812 */ /* 0x000fe400078e7805 */
[----:B------:R-:W-:Y:S02]  /*5270*/  PRMT R4, RZ, 0x7610, R4 ;  /* 0x00007610ff047816 */ /* 0x000fe40000000004 */
[----:B--2---:R-:W-:-:S04]  /*5280*/  IADD3 R16, P4, R16, R20, RZ ;  /* 0x0000001410107210 */ /* 0x004fc80007f9e0ff */
[----:B------:R-:W-:Y:S01]  /*5290*/  ISETP.GE.U32.AND P1, PT, R16, UR8, PT ;  /* 0x0000000810007c0c */ /* 0x000fe2000bf26070 */
[----:B------:R-:W-:-:S05]  /*52a0*/  IMAD.X R17, R17, 0x1, R0, P4 ;  /* 0x0000000111117824 */ /* 0x000fca00020e0600 */
[----:B------:R-:W-:-:S13]  /*52b0*/  ISETP.GE.U32.AND.EX P1, PT, R17, UR9, PT, P1 ;  /* 0x0000000911007c0c */ /* 0x000fda000bf26110 */
[----:B------:R-:W-:Y:S05]  /*52c0*/  @P1 BRA `(.L_x_117) ;  /* 0x00000004004c1947 */ /* 0x000fea0003800000 */
[----:B------:R-:W0:Y:S01]  /*52d0*/  S2R R12, SR_CTAID.X ;  /* 0x00000000000c7919 */ /* 0x000e220000002500 */
[----:B------:R-:W-:Y:S01]  /*52e0*/  ULDC.64 UR8, c[0x0][0x628] ;  /* 0x00018a0000087ab9 */ /* 0x000fe20000000a00 */
[----:B------:R-:W1:Y:S01]  /*52f0*/  LDC R13, c[0x0][0x144] ;  /* 0x00005100ff0d7b82 */ /* 0x000e620000000800 */
[----:B------:R-:W-:Y:S01]  /*5300*/  ISETP.NE.U32.AND P1, PT, RZ, UR8, PT ;  /* 0x00000008ff007c0c */ /* 0x000fe2000bf25070 */
[----:B------:R-:W2:Y:S01]  /*5310*/  S2R R11, SR_CTAID.Y ;  /* 0x00000000000b7919 */ /* 0x000ea20000002600 */
[----:B------:R-:W-:Y:S01]  /*5320*/  ULDC UR10, c[0x0][0x150] ;  /* 0x00005400000a7ab9 */ /* 0x000fe20000000800 */
[----:B------:R-:W-:Y:S01]  /*5330*/  ULDC UR11, c[0x0][0x630] ;  /* 0x00018c00000b7ab9 */ /* 0x000fe20000000800 */
[----:B------:R-:W-:Y:S01]  /*5340*/  ISETP.NE.AND.EX P1, PT, RZ, UR9, PT, P1 ;  /* 0x00000009ff007c0c */ /* 0x000fe2000bf25310 */
[----:B------:R-:W-:Y:S01]  /*5350*/  IMAD.MOV.U32 R4, RZ, RZ, R16 ;  /* 0x000000ffff047224 */ /* 0x000fe200078e0010 */
[----:B0-----:R-:W-:-:S05]  /*5360*/  I2FP.F32.U32 R5, R12 ;  /* 0x0000000c00057245 */ /* 0x001fca0000201000 */
[----:B------:R-:W-:Y:S01]  /*5370*/  FMUL R14, R5, UR10 ;  /* 0x0000000a050e7c20 */ /* 0x000fe20008400000 */
[----:B------:R-:W-:-:S05]  /*5380*/  IMAD.MOV.U32 R5, RZ, RZ, R17 ;  /* 0x000000ffff057224 */ /* 0x000fca00078e0011 */
[----:B--2---:R-:W-:Y:S05]  /*5390*/  @!P1 BRA `(.L_x_118) ;  /* 0x0000000000289947 */ /* 0x004fea0003800000 */
[----:B------:R-:W-:Y:S02]  /*53a0*/  ULDC UR10, c[0x0][0x634] ;  /* 0x00018d00000a7ab9 */ /* 0x000fe40000000800 */
[----:B------:R-:W-:-:S05]  /*53b0*/  IADD3 R5, P1, R16, UR10, RZ ;  /* 0x0000000a10057c10 */ /* 0x000fca000ff3e0ff */
[----:B------:R-:W-:-:S04]  /*53c0*/  IMAD.X R15, RZ, RZ, R17, P1 ;  /* 0x000000ffff0f7224 */ /* 0x000fc800008e0611 */
[----:B------:R-:W-:-:S04]  /*53d0*/  IMAD.WIDE.U32 R6, R15, UR8, RZ ;  /* 0x000000080f067c25 */ /* 0x000fc8000f8e00ff */
[----:B------:R-:W-:-:S04]  /*53e0*/  IMAD.WIDE.U32 R6, P1, R5, UR9, R6 ;  /* 0x0000000905067c25 */ /* 0x000fc8000f820006 */
[----:B------:R-:W-:-:S04]  /*53f0*/  IMAD.WIDE.U32 R4, R5, UR8, RZ ;  /* 0x0000000805047c25 */ /* 0x000fc8000f8e00ff */
[----:B------:R-:W-:Y:S01]  /*5400*/  IMAD.MOV.U32 R4, RZ, RZ, R7 ;  /* 0x000000ffff047224 */ /* 0x000fe200078e0007 */
[----:B------:R-:W-:Y:S01]  /*5410*/  IADD3 RZ, P3, R5, R6, RZ ;  /* 0x0000000605ff7210 */ /* 0x000fe20007f7e0ff */
[----:B------:R-:W-:-:S04]  /*5420*/  IMAD.X R5, RZ, RZ, RZ, P1 ;  /* 0x000000ffff057224 */ /* 0x000fc800008e06ff */
[----:B------:R-:W-:-:S08]  /*5430*/  IMAD.WIDE.U32.X R4, R15, UR9, R4, P3 ;  /* 0x000000090f047c25 */ /* 0x000fd000098e0404 */
.L_x_118:
[--C-:B------:R-:W-:Y:S01]  /*5440*/  SHF.R.U64 R18, R4, UR11, R5.reuse ;  /* 0x0000000b04127c19 */ /* 0x100fe20008001205 */
[----:B------:R-:W0:Y:S01]  /*5450*/  F2I.U32.TRUNC.NTZ R14, R14 ;  /* 0x0000000e000e7305 */ /* 0x000e22000020f000 */
[----:B------:R-:W-:Y:S01]  /*5460*/  SHF.R.U32.HI R4, RZ, UR11, R5 ;  /* 0x0000000bff047c19 */ /* 0x000fe20008011605 */
[----:B------:R-:W-:Y:S01]  /*5470*/  ULDC.64 UR8, c[0x0][0x620] ;  /* 0x0001880000087ab9 */ /* 0x000fe20000000a00 */
[----:B------:R-:W-:Y:S01]  /*5480*/  IADD3 R7, P1, RZ, -R18, RZ ;  /* 0x80000012ff077210 */ /* 0x000fe20007f3e0ff */
[----:B------:R-:W-:Y:S01]  /*5490*/  ULDC.64 UR10, c[0x0][0x640] ;  /* 0x00019000000a7ab9 */ /* 0x000fe20000000a00 */
[----:B------:R-:W2:Y:S03]  /*54a0*/  LDC R20, c[0x0][0x148] ;  /* 0x00005200ff147b82 */ /* 0x000ea60000000800 */
[----:B------:R-:W-:Y:S01]  /*54b0*/  IMAD.X R4, RZ, RZ, ~R4, P1 ;  /* 0x000000ffff047224 */ /* 0x000fe200008e0e04 */
[----:B------:R-:W-:-:S03]  /*54c0*/  ISETP.NE.U32.AND P1, PT, RZ, UR10, PT ;  /* 0x0000000aff007c0c */ /* 0x000fc6000bf25070 */
[----:B------:R-:W-:Y:S01]  /*54d0*/  IMAD R6, R4, UR8, RZ ;  /* 0x0000000804067c24 */ /* 0x000fe2000f8e02ff */
[----:B------:R-:W-:Y:S01]  /*54e0*/  ISETP.NE.AND.EX P1, PT, RZ, UR11, PT, P1 ;  /* 0x0000000bff007c0c */ /* 0x000fe2000bf25310 */
[----:B------:R-:W-:Y:S01]  /*54f0*/  IMAD.WIDE.U32 R4, R7, UR8, R16 ;  /* 0x0000000807047c25 */ /* 0x000fe2000f8e0010 */
[----:B------:R-:W-:-:S03]  /*5500*/  ULDC UR8, c[0x0][0x618] ;  /* 0x0001860000087ab9 */ /* 0x000fc60000000800 */
[----:B------:R-:W-:Y:S01]  /*5510*/  IMAD R7, R7, UR9, R6 ;  /* 0x0000000907077c24 */ /* 0x000fe2000f8e0206 */
[----:B------:R-:W-:Y:S01]  /*5520*/  ULDC UR9, c[0x0][0x154] ;  /* 0x0000550000097ab9 */ /* 0x000fe20000000800 */
[----:B0-----:R-:W-:Y:S02]  /*5530*/  IMAD.MOV R6, RZ, RZ, -R14 ;  /* 0x000000ffff067224 */ /* 0x001fe400078e0a0e */
[----:B------:R-:W-:Y:S02]  /*5540*/  IMAD.IADD R5, R5, 0x1, R7 ;  /* 0x0000000105057824 */ /* 0x000fe400078e0207 */
[----:B-1----:R-:W-:Y:S01]  /*5550*/  IMAD R12, R13, R6, R12 ;  /* 0x000000060d0c7224 */ /* 0x002fe200078e020c */
[----:B------:R-:W-:Y:S02]  /*5560*/  I2FP.F32.U32 R6, R11 ;  /* 0x0000000b00067245 */ /* 0x000fe40000201000 */
[--C-:B------:R-:W-:Y:S02]  /*5570*/  SHF.R.U64 R13, R4, UR8, R5.reuse ;  /* 0x00000008040d7c19 */ /* 0x100fe40008001205 */
[----:B------:R-:W-:Y:S01]  /*5580*/  SHF.R.U32.HI R4, RZ, UR8, R5 ;  /* 0x00000008ff047c19 */ /* 0x000fe20008011605 */
[----:B------:R-:W-:Y:S01]  /*5590*/  FMUL R6, R6, UR9 ;  /* 0x0000000906067c20 */ /* 0x000fe20008400000 */
[----:B------:R-:W-:-:S02]  /*55a0*/  ULDC UR8, c[0x0][0x608] ;  /* 0x0001820000087ab9 */ /* 0x000fc40000000800 */
[--C-:B------:R-:W-:Y:S01]  /*55b0*/  SHF.R.U64 R15, R13, UR8, R4.reuse ;  /* 0x000000080d0f7c19 */ /* 0x100fe20008001204 */
[----:B------:R0:W1:Y:S01]  /*55c0*/  F2I.U32.TRUNC.NTZ R21, R6 ;  /* 0x0000000600157305 */ /* 0x000062000020f000 */
[----:B------:R-:W-:Y:S01]  /*55d0*/  SHF.R.U32.HI R4, RZ, UR8, R4 ;  /* 0x00000008ff047c19 */ /* 0x000fe20008011604 */
[----:B------:R-:W-:-:S03]  /*55e0*/  ULDC UR8, c[0x0][0x658] ;  /* 0x0001960000087ab9 */ /* 0x000fc60000000800 */
[--C-:B------:R-:W-:Y:S02]  /*55f0*/  SHF.R.U64 R14, R15, UR8, R4.reuse ;  /* 0x000000080f0e7c19 */ /* 0x100fe40008001204 */
[----:B------:R-:W-:-:S03]  /*5600*/  SHF.R.U32.HI R19, RZ, UR8, R4 ;  /* 0x00000008ff137c19 */ /* 0x000fc60008011604 */
[----:B------:R-:W-:Y:S02]  /*5610*/  IMAD.MOV.U32 R4, RZ, RZ, R14 ;  /* 0x000000ffff047224 */ /* 0x000fe400078e000e */
[----:B------:R-:W-:Y:S01]  /*5620*/  IMAD.MOV.U32 R5, RZ, RZ, R19 ;  /* 0x000000ffff057224 */ /* 0x000fe200078e0013 */
[----:B0-----:R-:W-:Y:S06]  /*5630*/  @!P1 BRA `(.L_x_119) ;  /* 0x0000000000289947 */ /* 0x001fec0003800000 */
        /* <DEDUP_REMOVED lines=10> */
.L_x_119:
[----:B------:R-:W-:Y:S01]  /*56e0*/  ISETP.NE.AND P1, PT, R2, 0x1, PT ;  /* 0x000000010200780c */ /* 0x000fe20003f25270 */
[----:B------:R-:W-:Y:S01]  /*56f0*/  ULDC UR8, c[0x0][0x648] ;  /* 0x0001920000087ab9 */ /* 0x000fe20000000800 */
[----:B------:R-:W-:Y:S01]  /*5700*/  LOP3.LUT R15, R15, UR7, RZ, 0xc0, !PT ;  /* 0x000000070f0f7c12 */ /* 0x000fe2000f8ec0ff */
[----:B-1----:R-:W-:Y:S01]  /*5710*/  IMAD.MOV R21, RZ, RZ, -R21 ;  /* 0x000000ffff157224 */ /* 0x002fe200078e0a15 */
[----:B------:R-:W-:Y:S01]  /*5720*/  SHF.R.U64 R4, R4, UR8, R5 ;  /* 0x0000000804047c19 */ /* 0x000fe20008001205 */
[----:B------:R-:W-:Y:S01]  /*5730*/  ULDC UR8, c[0x0][0x638] ;  /* 0x00018e0000087ab9 */ /* 0x000fe20000000800 */
[----:B------:R-:W-:Y:S01]  /*5740*/  LOP3.LUT R13, R13, UR4, RZ, 0xc0, !PT ;  /* 0x000000040d0d7c12 */ /* 0x000fe2000f8ec0ff */
[----:B------:R-:W-:Y:S02]  /*5750*/  ULDC UR9, c[0x0][0x610] ;  /* 0x0001840000097ab9 */ /* 0x000fe40000000800 */
[----:B------:R-:W-:Y:S02]  /*5760*/  IMAD.MOV R5, RZ, RZ, -R4 ;  /* 0x000000ffff057224 */ /* 0x000fe400078e0a04 */
[----:B------:R-:W-:-:S02]  /*5770*/  IMAD R15, R4, UR5, R15 ;  /* 0x00000005040f7c24 */ /* 0x000fc4000f8e020f */
[----:B--2---:R-:W-:Y:S02]  /*5780*/  @P1 IMAD R12, R20, R21, R11 ;  /* 0x00000015140c1224 */ /* 0x004fe400078e020b */
[----:B------:R-:W-:Y:S01]  /*5790*/  IMAD R14, R5, UR8, R14 ;  /* 0x00000008050e7c24 */ /* 0x000fe2000f8e020e */
[----:B------:R-:W-:Y:S01]  /*57a0*/  ULDC UR8, c[0x0][0x600] ;  /* 0x0001800000087ab9 */ /* 0x000fe20000000800 */
[----:B------:R-:W-:Y:S02]  /*57b0*/  IMAD R12, R15, UR9, R12 ;  /* 0x000000090f0c7c24 */ /* 0x000fe4000f8e020c */
[----:B------:R-:W-:Y:S02]  /*57c0*/  IMAD R5, R14, UR8, R13 ;  /* 0x000000080e057c24 */ /* 0x000fe4000f8e020d */
[----:B------:R-:W-:-:S03]  /*57d0*/  IMAD.MOV.U32 R4, RZ, RZ, 0x1 ;  /* 0x00000001ff047424 */ /* 0x000fc600078e00ff */
[----:B------:R-:W-:Y:S02]  /*57e0*/  SEL R19, R5, R12, !P1 ;  /* 0x0000000c05137207 */ /* 0x000fe40004800000 */
[----:B------:R-:W-:-:S07]  /*57f0*/  SEL R22, R12, R5, !P1 ;  /* 0x000000050c167207 */ /* 0x000fce0004800000 */
.L_x_117:
[----:B------:R-:W-:Y:S05]  /*5800*/  BSYNC B1 ;  /* 0x0000000000017941 */ /* 0x000fea0003800000 */
.L_x_116:
[----:B------:R-:W-:-:S13]  /*5810*/  LOP3.LUT P1, RZ, R4, 0xff, RZ, 0xc0, !PT ;  /* 0x000000ff04ff7812 */ /* 0x000fda000782c0ff */
[----:B------:R-:W-:Y:S05]  /*5820*/  @P1 BRA `(.L_x_120) ;  /* 0xfffffff400341947 */ /* 0x000fea000383ffff */
[----:B------:R-:W-:Y:S05]  /*5830*/  BSYNC B0 ;  /* 0x0000000000007941 */ /* 0x000fea0003800000 */
.L_x_108:
[----:B------:R-:W-:-:S03]  /*5840*/  UMOV UR8, 0xffffffff ;  /* 0xffffffff00087882 */ /* 0x000fc60000000000 */
[----:B------:R-:W-:Y:S05]  /*5850*/  BRA.DIV UR8, `(.L_x_121) ;  /* 0x0000002208987947 */ /* 0x000fea000b800000 */
[----:B------:R-:W-:-:S13]  /*5860*/  ELECT P6, URZ, PT ;  /* 0x00000000003f782f */ /* 0x000fda00038c0000 */
.L_x_189:
[----:B------:R-:W-:Y:S04]  /*5870*/  BSSY B0, `(.L_x_122) ;  /* 0x00001ff000007945 */ /* 0x000fe80003800000 */
[----:B------:R-:W-:Y:S05]  /*5880*/  @!P6 BRA `(.L_x_123) ;  /* 0x0000001c00f4e947 */ /* 0x000fea0003800000 */
[----:B------:R-:W-:-:S04]  /*5890*/  LOP3.LUT R23, R23, 0x2, RZ, 0xfc, !PT ;  /* 0x0000000217177812 */ /* 0x000fc800078efcff */
[----:B------:R-:W-:-:S13]  /*58a0*/  ISETP.NE.AND P0, PT, R23, 0x3, PT ;  /* 0x000000031700780c */ /* 0x000fda0003f05270 */
[----:B------:R-:W-:Y:S05]  /*58b0*/  @!P0 BRA `(.L_x_124) ;  /* 0x0000000000048947 */ /* 0x000fea0003800000 */
[----:B------:R-:W-:Y:S01]  /*58c0*/  BPT.TRAP 0x1 ;  /* 0x000000040000795c */ /* 0x000fe20000300000 */
.L_x_124:
[----:B------:R-:W0:Y:S01]  /*58d0*/  S2R R5, SR_CgaCtaId ;  /* 0x0000000000057919 */ /* 0x000e220000008800 */
[----:B------:R-:W-:Y:S02]  /*58e0*/  MOV R0, 0x400 ;  /* 0x0000040000007802 */ /* 0x000fe40000000f00 */
[----:B------:R-:W-:Y:S02]  /*58f0*/  SHF.L.U32 R2, R3, 0x1f, RZ ;  /* 0x0000001f03027819 */ /* 0x000fe400000006ff */
[----:B0-----:R-:W-:-:S05]  /*5900*/  LEA R5, R5, R0, 0x18 ;  /* 0x0000000005057211 */ /* 0x001fca00078ec0ff */
[----:B------:R-:W-:-:S04]  /*5910*/  VIADD R5, R5, 0x1c0 ;  /* 0x000001c005057836 */ /* 0x000fc80000000000 */
[C---:B------:R-:W-:Y:S02]  /*5920*/  IMAD R7, R8.reuse, 0x8, R5 ;  /* 0x0000000808077824 */ /* 0x040fe400078e0205 */
[----:B------:R-:W-:Y:S02]  /*5930*/  VIADD R8, R8, 0x1 ;  /* 0x0000000108087836 */ /* 0x000fe40000000000 */
[----:B------:R-:W0:Y:S03]  /*5940*/  SYNCS.PHASECHK.TRANS64.TRYWAIT P0, [R7+URZ], R2 ;  /* 0x00000002070075a7 */ /* 0x000e26000800017f */
[----:B------:R-:W-:-:S04]  /*5950*/  ISETP.NE.AND P1, PT, R8, 0x38, PT ;  /* 0x000000380800780c */ /* 0x000fc80003f25270 */
[----:B------:R-:W-:Y:S02]  /*5960*/  SEL R0, RZ, 0x1, P1 ;  /* 0x00000001ff007807 */ /* 0x000fe40000800000 */
[----:B------:R-:W-:Y:S02]  /*5970*/  SEL R8, R8, RZ, P1 ;  /* 0x000000ff08087207 */ /* 0x000fe40000800000 */
[----:B------:R-:W-:-:S03]  /*5980*/  LOP3.LUT R9, R3, R0, RZ, 0x3c, !PT ;  /* 0x0000000003097212 */ /* 0x000fc600078e3cff */
[----:B------:R-:W-:Y:S01]  /*5990*/  IMAD R6, R8, 0x8, R5 ;  /* 0x0000000808067824 */ /* 0x000fe200078e0205 */
[----:B------:R-:W-:Y:S01]  /*59a0*/  SHF.L.U32 R3, R9, 0x1f, RZ ;  /* 0x0000001f09037819 */ /* 0x000fe200000006ff */
[----:B0-----:R-:W-:Y:S06]  /*59b0*/  @!P0 BRA `(.L_x_125) ;  /* 0x0000002000608947 */ /* 0x001fec0003800000 */
.L_x_190:
[----:B------:R-:W1:Y:S01]  /*59c0*/  SYNCS.PHASECHK.TRANS64.TRYWAIT P0, [R6+URZ], R3 ;  /* 0x00000003060075a7 */ /* 0x000e62000800017f */
[----:B------:R-:W-:-:S05]  /*59d0*/  VIADD R0, R8, 0x1 ;  /* 0x0000000108007836 */ /* 0x000fca0000000000 */
[----:B------:R-:W-:-:S04]  /*59e0*/  ISETP.NE.AND P1, PT, R0, 0x38, PT ;  /* 0x000000380000780c */ /* 0x000fc80003f25270 */
[----:B0-----:R-:W-:Y:S02]  /*59f0*/  SEL R2, RZ, 0x1, P1 ;  /* 0x00000001ff027807 */ /* 0x001fe40000800000 */
[----:B------:R-:W-:Y:S02]  /*5a00*/  SEL R0, R0, RZ, P1 ;  /* 0x000000ff00007207 */ /* 0x000fe40000800000 */
[----:B------:R-:W-:-:S03]  /*5a10*/  LOP3.LUT R9, R9, R2, RZ, 0x3c, !PT ;  /* 0x0000000209097212 */ /* 0x000fc600078e3cff */
[----:B------:R-:W-:Y:S01]  /*5a20*/  IMAD R7, R0, 0x8, R5 ;  /* 0x0000000800077824 */ /* 0x000fe200078e0205 */
[----:B------:R-:W-:Y:S01]  /*5a30*/  SHF.L.U32 R4, R9, 0x1f, RZ ;  /* 0x0000001f09047819 */ /* 0x000fe200000006ff */
[----:B-1----:R-:W-:Y:S06]  /*5a40*/  @!P0 BRA `(.L_x_126) ;  /* 0x0000002000508947 */ /* 0x002fec0003800000 */
.L_x_191:
[----:B------:R-:W1:Y:S01]  /*5a50*/  SYNCS.PHASECHK.TRANS64.TRYWAIT P0, [R7+URZ], R4 ;  /* 0x00000004070075a7 */ /* 0x000e62000800017f */
[----:B------:R-:W-:-:S05]  /*5a60*/  VIADD R0, R0, 0x1 ;  /* 0x0000000100007836 */ /* 0x000fca0000000000 */
[----:B------:R-:W-:-:S04]  /*5a70*/  ISETP.NE.AND P1, PT, R0, 0x38, PT ;  /* 0x000000380000780c */ /* 0x000fc80003f25270 */
[----:B------:R-:W-:Y:S02]  /*5a80*/  SEL R2, RZ, 0x1, P1 ;  /* 0x00000001ff027807 */ /* 0x000fe40000800000 */
[----:B------:R-:W-:Y:S02]  /*5a90*/  SEL R0, R0, RZ, P1 ;  /* 0x000000ff00007207 */ /* 0x000fe40000800000 */
[----:B------:R-:W-:-:S03]  /*5aa0*/  LOP3.LUT R9, R9, R2, RZ, 0x3c, !PT ;  /* 0x0000000209097212 */ /* 0x000fc600078e3cff */
[----:B0-----:R-:W-:Y:S01]  /*5ab0*/  IMAD R6, R0, 0x8, R5 ;  /* 0x0000000800067824 */ /* 0x001fe200078e0205 */
[----:B------:R-:W-:Y:S01]  /*5ac0*/  SHF.L.U32 R3, R9, 0x1f, RZ ;  /* 0x0000001f09037819 */ /* 0x000fe200000006ff */
[----:B-1----:R-:W-:Y:S06]  /*5ad0*/  @!P0 BRA `(.L_x_127) ;  /* 0x0000002000408947 */ /* 0x002fec0003800000 */
.L_x_192:
        /* <DEDUP_REMOVED lines=9> */
.L_x_193:
        /* <DEDUP_REMOVED lines=9> */
.L_x_194:
        /* <DEDUP_REMOVED lines=9> */
.L_x_195:
        /* <DEDUP_REMOVED lines=9> */
.L_x_196:
        /* <DEDUP_REMOVED lines=9> */
.L_x_197:
        /* <DEDUP_REMOVED lines=9> */
.L_x_198:
        /* <DEDUP_REMOVED lines=9> */
.L_x_199:
        /* <DEDUP_REMOVED lines=9> */
.L_x_200:
        /* <DEDUP_REMOVED lines=9> */
.L_x_201:
        /* <DEDUP_REMOVED lines=9> */
.L_x_202:
        /* <DEDUP_REMOVED lines=9> */
.L_x_203:
        /* <DEDUP_REMOVED lines=9> */
.L_x_204:
        /* <DEDUP_REMOVED lines=9> */
.L_x_205:
        /* <DEDUP_REMOVED lines=9> */
.L_x_206:
        /* <DEDUP_REMOVED lines=9> */
.L_x_207:
        /* <DEDUP_REMOVED lines=9> */
.L_x_208:
        /* <DEDUP_REMOVED lines=9> */
.L_x_209:
        /* <DEDUP_REMOVED lines=9> */
.L_x_210:
        /* <DEDUP_REMOVED lines=9> */
.L_x_211:
        /* <DEDUP_REMOVED lines=9> */
.L_x_212:
        /* <DEDUP_REMOVED lines=9> */
.L_x_213:
        /* <DEDUP_REMOVED lines=9> */
.L_x_214:
        /* <DEDUP_REMOVED lines=9> */
.L_x_215:
        /* <DEDUP_REMOVED lines=9> */
.L_x_216:
        /* <DEDUP_REMOVED lines=9> */
.L_x_217:
        /* <DEDUP_REMOVED lines=9> */
.L_x_218:
        /* <DEDUP_REMOVED lines=9> */
.L_x_219:
        /* <DEDUP_REMOVED lines=9> */
.L_x_220:
        /* <DEDUP_REMOVED lines=9> */
.L_x_221:
        /* <DEDUP_REMOVED lines=9> */
.L_x_222:
        /* <DEDUP_REMOVED lines=9> */
.L_x_223:
        /* <DEDUP_REMOVED lines=9> */
.L_x_224:
        /* <DEDUP_REMOVED lines=9> */
.L_x_225:
        /* <DEDUP_REMOVED lines=9> */
.L_x_226:
        /* <DEDUP_REMOVED lines=9> */
.L_x_227:
        /* <DEDUP_REMOVED lines=9> */
.L_x_228:
        /* <DEDUP_REMOVED lines=9> */
.L_x_229:
        /* <DEDUP_REMOVED lines=9> */
.L_x_230:
        /* <DEDUP_REMOVED lines=9> */
.L_x_231:
        /* <DEDUP_REMOVED lines=9> */
.L_x_232:
        /* <DEDUP_REMOVED lines=9> */
.L_x_233:
        /* <DEDUP_REMOVED lines=9> */
.L_x_234:
        /* <DEDUP_REMOVED lines=9> */
.L_x_235:
        /* <DEDUP_REMOVED lines=9> */
.L_x_236:
        /* <DEDUP_REMOVED lines=9> */
.L_x_237:
        /* <DEDUP_REMOVED lines=9> */
.L_x_238:
        /* <DEDUP_REMOVED lines=9> */
.L_x_239:
        /* <DEDUP_REMOVED lines=9> */
.L_x_240:
        /* <DEDUP_REMOVED lines=9> */
.L_x_241:
        /* <DEDUP_REMOVED lines=9> */
.L_x_242:
        /* <DEDUP_REMOVED lines=9> */
.L_x_243:
[----:B------:R-:W1:Y:S01]  /*7790*/  SYNCS.PHASECHK.TRANS64.TRYWAIT P0, [R7+URZ], R4 ;  /* 0x00000004070075a7 */ /* 0x000e62000800017f */
[----:B------:R-:W-:-:S05]  /*77a0*/  VIADD R0, R0, 0x1 ;  /* 0x0000000100007836 */ /* 0x000fca0000000000 */
[----:B------:R-:W-:-:S04]  /*77b0*/  ISETP.NE.AND P1, PT, R0, 0x38, PT ;  /* 0x000000380000780c */ /* 0x000fc80003f25270 */
[----:B------:R-:W-:Y:S02]  /*77c0*/  SEL R2, RZ, 0x1, P1 ;  /* 0x00000001ff027807 */ /* 0x000fe40000800000 */
[----:B------:R-:W-:Y:S02]  /*77d0*/  SEL R0, R0, RZ, P1 ;  /* 0x000000ff00007207 */ /* 0x000fe40000800000 */
[----:B------:R-:W-:Y:S01]  /*77e0*/  LOP3.LUT R2, R9, R2, RZ, 0x3c, !PT ;  /* 0x0000000209027212 */ /* 0x000fe200078e3cff */
[----:B-1----:R-:W-:Y:S06]  /*77f0*/  @!P0 BRA `(.L_x_179) ;  /* 0x0000001400088947 */ /* 0x002fec0003800000 */
.L_x_244:
[----:B------:R-:W-:Y:S01]  /*7800*/  IMAD R5, R0, 0x8, R5 ;  /* 0x0000000800057824 */ /* 0x000fe200078e0205 */
[----:B------:R-:W-:-:S07]  /*7810*/  SHF.L.U32 R0, R2, 0x1f, RZ ;  /* 0x0000001f02007819 */ /* 0x000fce00000006ff */
.L_x_180:
[----:B--2---:R2:W3:Y:S02]  /*7820*/  SYNCS.PHASECHK.TRANS64.TRYWAIT P0, [R5+URZ], R0 ;  /* 0x00000000050075a7 */ /* 0x0044e4000800017f */
[----:B---3--:R-:W-:Y:S05]  /*7830*/  @!P0 NANOSLEEP.SYNCS 0x989680 ;  /* 0x009896800000895d */ /* 0x008fea0003900000 */
[----:B------:R-:W3:Y:S02]  /*7840*/  @!P0 SYNCS.PHASECHK.TRANS64 P0, [R5+URZ], R0 ;  /* 0x00000000050085a7 */ /* 0x000ee4000800007f */
[----:B---3--:R-:W-:Y:S05]  /*7850*/  @!P0 BRA `(.L_x_180) ;  /* 0xfffffffc00f08947 */ /* 0x008fea000383ffff */
.L_x_123:
[----:B------:R-:W-:Y:S05]  /*7860*/  BSYNC B0 ;  /* 0x0000000000007941 */ /* 0x000fea0003800000 */
.L_x_122:
[----:B------:R-:W-:Y:S05]  /*7870*/  EXIT ;  /* 0x000000000000794d */ /* 0x000fea0003800000 */
.L_x_20:
[----:B0-----:R-:W-:-:S04]  /*7880*/  IMAD.U32 R3, RZ, RZ, UR43 ;  /* 0x0000002bff037e24 */ /* 0x001fc8000f8e00ff */
[----:B------:R0:W1:Y:S03]  /*7890*/  SYNCS.PHASECHK.TRANS64.TRYWAIT P0, [R3+URZ+-0x8], R0 ;  /* 0xfffff800030075a7 */ /* 0x000066000800017f */
[----:B-1----:R-:W-:Y:S05]  /*78a0*/  @!P0 NANOSLEEP.SYNCS 0x989680 ;  /* 0x009896800000895d */ /* 0x002fea0003900000 */
[----:B------:R-:W1:Y:S02]  /*78b0*/  @!P0 SYNCS.PHASECHK.TRANS64 P0, [R3+URZ+-0x8], R0 ;  /* 0xfffff800030085a7 */ /* 0x000e64000800007f */
[----:B-1----:R-:W-:Y:S05]  /*78c0*/  @!P0 BRA `(.L_x_20) ;  /* 0xfffffffc00ec8947 */ /* 0x002fea000383ffff */
[----:B------:R-:W-:Y:S05]  /*78d0*/  BRA `(.L_x_181) ;  /* 0xffffffa4007c7947 */ /* 0x000fea000383ffff */
.L_x_25:
[----:B-1----:R1:W2:Y:S02]  /*78e0*/  SYNCS.PHASECHK.TRANS64.TRYWAIT P1, [R3+URZ], R0 ;  /* 0x00000000030075a7 */ /* 0x0022a4000802017f */
[----:B--2---:R-:W-:Y:S05]  /*78f0*/  @!P1 NANOSLEEP.SYNCS 0x989680 ;  /* 0x009896800000995d */ /* 0x004fea0003900000 */
[----:B------:R-:W2:Y:S02]  /*7900*/  @!P1 SYNCS.PHASECHK.TRANS64 P1, [R3+URZ], R0 ;  /* 0x00000000030095a7 */ /* 0x000ea4000802007f */
[----:B--2---:R-:W-:Y:S05]  /*7910*/  @!P1 BRA `(.L_x_25) ;  /* 0xfffffffc00f09947 */ /* 0x004fea000383ffff */
[----:B------:R-:W-:Y:S05]  /*7920*/  BRA `(.L_x_24) ;  /* 0xffffffa400e87947 */ /* 0x000fea000383ffff */
.L_x_30:
[----:B-1----:R-:W-:-:S04]  /*7930*/  IMAD.U32 R5, RZ, RZ, UR4 ;  /* 0x00000004ff057e24 */ /* 0x002fc8000f8e00ff */
[----:B------:R1:W2:Y:S03]  /*7940*/  SYNCS.PHASECHK.TRANS64.TRYWAIT P1, [R5+URZ], R4 ;  /* 0x00000004050075a7 */ /* 0x0002a6000802017f */
[----:B--2---:R-:W-:Y:S05]  /*7950*/  @!P1 NANOSLEEP.SYNCS 0x989680 ;  /* 0x009896800000995d */ /* 0x004fea0003900000 */
[----:B------:R-:W2:Y:S02]  /*7960*/  @!P1 SYNCS.PHASECHK.TRANS64 P1, [R5+URZ], R4 ;  /* 0x00000004050095a7 */ /* 0x000ea4000802007f */
[----:B--2---:R-:W-:Y:S05]  /*7970*/  @!P1 BRA `(.L_x_30) ;  /* 0xfffffffc00ec9947 */ /* 0x004fea000383ffff */
[----:B------:R-:W-:Y:S05]  /*7980*/  BRA `(.L_x_29) ;  /* 0xffffffa800447947 */ /* 0x000fea000383ffff */
.L_x_36:
[----:B0-----:R-:W-:-:S04]  /*7990*/  IMAD.U32 R4, RZ, RZ, UR43 ;  /* 0x0000002bff047e24 */ /* 0x001fc8000f8e00ff */
[----:B------:R0:W1:Y:S03]  /*79a0*/  SYNCS.PHASECHK.TRANS64.TRYWAIT P0, [R4+URZ+0x8], R3 ;  /* 0x00000803040075a7 */ /* 0x000066000800017f */
[----:B-1----:R-:W-:Y:S05]  /*79b0*/  @!P0 NANOSLEEP.SYNCS 0x989680 ;  /* 0x009896800000895d */ /* 0x002fea0003900000 */
[----:B------:R-:W1:Y:S02]  /*79c0*/  @!P0 SYNCS.PHASECHK.TRANS64 P0, [R4+URZ+0x8], R3 ;  /* 0x00000803040085a7 */ /* 0x000e64000800007f */
[----:B-1----:R-:W-:Y:S05]  /*79d0*/  @!P0 BRA `(.L_x_36) ;  /* 0xfffffffc00ec8947 */ /* 0x002fea000383ffff */
[----:B------:R-:W-:Y:S05]  /*79e0*/  BRA `(.L_x_182) ;  /* 0xffffffac00287947 */ /* 0x000fea000383ffff */
.L_x_109:
[----:B------:R-:W-:Y:S01]  /*79f0*/  BSSY B1, `(.L_x_183) ;  /* 0x0000006000017945 */ /* 0x000fe20003800000 */
[----:B------:R-:W-:-:S07]  /*7a00*/  IMAD.MOV.U32 R15, RZ, RZ, -0x1 ;  /* 0xffffffffff0f7424 */ /* 0x000fce00078e00ff */
[----:B-----5:R-:W-:Y:S05]  /*7a10*/  WARPSYNC.COLLECTIVE R15, `(.L_x_184) ;  /* 0x000000000f0c7348 */ /* 0x020fea0003c00000 */
[----:B------:R-:W-:Y:S02]  /*7a20*/  ELECT P6, UR62, PT ;  /* 0x00000000003e782f */ /* 0x000fe400038c0000 */
[----:B------:R-:W-:Y:S01]  /*7a30*/  MOV R14, UR62 ;  /* 0x0000003e000e7c02 */ /* 0x000fe20008000f00 */
[----:B-----5:R-:W-:Y:S10]  /*7a40*/  ENDCOLLECTIVE ;  /* 0x000000000000791b */ /* 0x020ff40003800000 */
.L_x_184:
[----:B------:R-:W-:Y:S05]  /*7a50*/  BSYNC B1 ;  /* 0x0000000000017941 */ /* 0x000fea0003800000 */
.L_x_183:
[----:B------:R-:W-:Y:S05]  /*7a60*/  BRA `(.L_x_185) ;  /* 0xffffffd000b07947 */ /* 0x000fea000383ffff */
.L_x_112:
[----:B-1----:R1:W2:Y:S02]  /*7a70*/  SYNCS.PHASECHK.TRANS64.TRYWAIT P1, [R11+URZ+0x1c0], R6 ;  /* 0x0001c0060b0075a7 */ /* 0x0022a4000802017f */
[----:B--2---:R-:W-:Y:S05]  /*7a80*/  @!P1 NANOSLEEP.SYNCS 0x989680 ;  /* 0x009896800000995d */ /* 0x004fea0003900000 */
[----:B------:R-:W2:Y:S02]  /*7a90*/  @!P1 SYNCS.PHASECHK.TRANS64 P1, [R11+URZ+0x1c0], R6 ;  /* 0x0001c0060b0095a7 */ /* 0x000ea4000802007f */
[----:B--2---:R-:W-:Y:S05]  /*7aa0*/  @!P1 BRA `(.L_x_112) ;  /* 0xfffffffc00f09947 */ /* 0x004fea000383ffff */
[----:B------:R-:W-:Y:S05]  /*7ab0*/  BRA `(.L_x_186) ;  /* 0xffffffd000e87947 */ /* 0x000fea000383ffff */
.L_x_121:
[----:B------:R-:W-:Y:S01]  /*7ac0*/  BSSY B0, `(.L_x_187) ;  /* 0x0000006000007945 */ /* 0x000fe20003800000 */
[----:B------:R-:W-:-:S07]  /*7ad0*/  IMAD.MOV.U32 R15, RZ, RZ, -0x1 ;  /* 0xffffffffff0f7424 */ /* 0x000fce00078e00ff */
[----:B-----5:R-:W-:Y:S05]  /*7ae0*/  WARPSYNC.COLLECTIVE R15, `(.L_x_188) ;  /* 0x000000000f0c7348 */ /* 0x020fea0003c00000 */
[----:B------:R-:W-:Y:S02]  /*7af0*/  ELECT P6, UR62, PT ;  /* 0x00000000003e782f */ /* 0x000fe400038c0000 */
[----:B------:R-:W-:Y:S01]  /*7b00*/  MOV R14, UR62 ;  /* 0x0000003e000e7c02 */ /* 0x000fe20008000f00 */
[----:B-----5:R-:W-:Y:S10]  /*7b10*/  ENDCOLLECTIVE ;  /* 0x000000000000791b */ /* 0x020ff40003800000 */
.L_x_188:
[----:B------:R-:W-:Y:S05]  /*7b20*/  BSYNC B0 ;  /* 0x0000000000007941 */ /* 0x000fea0003800000 */
.L_x_187:
[----:B------:R-:W-:Y:S05]  /*7b30*/  BRA `(.L_x_189) ;  /* 0xffffffdc004c7947 */ /* 0x000fea000383ffff */
.L_x_125:
[----:B0-----:R0:W1:Y:S02]  /*7b40*/  SYNCS.PHASECHK.TRANS64.TRYWAIT P0, [R7+URZ], R2 ;  /* 0x00000002070075a7 */ /* 0x001064000800017f */
[----:B-1----:R-:W-:Y:S05]  /*7b50*/  @!P0 NANOSLEEP.SYNCS 0x989680 ;  /* 0x009896800000895d */ /* 0x002fea0003900000 */
[----:B------:R-:W1:Y:S02]  /*7b60*/  @!P0 SYNCS.PHASECHK.TRANS64 P0, [R7+URZ], R2 ;  /* 0x00000002070085a7 */ /* 0x000e64000800007f */
[----:B-1----:R-:W-:Y:S05]  /*7b70*/  @!P0 BRA `(.L_x_125) ;  /* 0xfffffffc00f08947 */ /* 0x002fea000383ffff */
[----:B------:R-:W-:Y:S05]  /*7b80*/  BRA `(.L_x_190) ;  /* 0xffffffdc008c7947 */ /* 0x000fea000383ffff */
.L_x_126:
[----:B0-----:R0:W1:Y:S02]  /*7b90*/  SYNCS.PHASECHK.TRANS64.TRYWAIT P0, [R6+URZ], R3 ;  /* 0x00000003060075a7 */ /* 0x001064000800017f */
[----:B-1----:R-:W-:Y:S05]  /*7ba0*/  @!P0 NANOSLEEP.SYNCS 0x989680 ;  /* 0x009896800000895d */ /* 0x002fea0003900000 */
[----:B------:R-:W1:Y:S02]  /*7bb0*/  @!P0 SYNCS.PHASECHK.TRANS64 P0, [R6+URZ], R3 ;  /* 0x00000003060085a7 */ /* 0x000e64000800007f */
[----:B-1----:R-:W-:Y:S05]  /*7bc0*/  @!P0 BRA `(.L_x_126) ;  /* 0xfffffffc00f08947 */ /* 0x002fea000383ffff */
[----:B------:R-:W-:Y:S05]  /*7bd0*/  BRA `(.L_x_191) ;  /* 0xffffffdc009c7947 */ /* 0x000fea000383ffff */
.L_x_127:
[----:B0-----:R0:W1:Y:S02]  /*7be0*/  SYNCS.PHASECHK.TRANS64.TRYWAIT P0, [R7+URZ], R4 ;  /* 0x00000004070075a7 */ /* 0x001064000800017f */
[----:B-1----:R-:W-:Y:S05]  /*7bf0*/  @!P0 NANOSLEEP.SYNCS 0x989680 ;  /* 0x009896800000895d */ /* 0x002fea0003900000 */
[----:B------:R-:W1:Y:S02]  /*7c00*/  @!P0 SYNCS.PHASECHK.TRANS64 P0, [R7+URZ], R4 ;  /* 0x00000004070085a7 */ /* 0x000e64000800007f */
[----:B-1----:R-:W-:Y:S05]  /*7c10*/  @!P0 BRA `(.L_x_127) ;  /* 0xfffffffc00f08947 */ /* 0x002fea000383ffff */
[----:B------:R-:W-:Y:S05]  /*7c20*/  BRA `(.L_x_192) ;  /* 0xffffffdc00ac7947 */ /* 0x000fea000383ffff */
.L_x_128:
[----:B0-----:R0:W1:Y:S02]  /*7c30*/  SYNCS.PHASECHK.TRANS64.TRYWAIT P0, [R6+URZ], R3 ;  /* 0x00000003060075a7 */ /* 0x001064000800017f */
[----:B-1----:R-:W-:Y:S05]  /*7c40*/  @!P0 NANOSLEEP.SYNCS 0x989680 ;  /* 0x009896800000895d */ /* 0x002fea0003900000 */
[----:B------:R-:W1:Y:S02]  /*7c50*/  @!P0 SYNCS.PHASECHK.TRANS64 P0, [R6+URZ], R3 ;  /* 0x00000003060085a7 */ /* 0x000e64000800007f */
[----:B-1----:R-:W-:Y:S05]  /*7c60*/  @!P0 BRA `(.L_x_128) ;  /* 0xfffffffc00f08947 */ /* 0x002fea000383ffff */
[----:B------:R-:W-:Y:S05]  /*7c70*/  BRA `(.L_x_193) ;  /* 0xffffffdc00bc7947 */ /* 0x000fea000383ffff */
.L_x_129:
[----:B0-----:R0:W1:Y:S02]  /*7c80*/  SYNCS.PHASECHK.TRANS64.TRYWAIT P0, [R7+URZ], R4 ;  /* 0x00000004070075a7 */ /* 0x001064000800017f */
[----:B-1----:R-:W-:Y:S05]  /*7c90*/  @!P0 NANOSLEEP.SYNCS 0x989680 ;  /* 0x009896800000895d */ /* 0x002fea0003900000 */
[----:B------:R-:W1:Y:S02]  /*7ca0*/  @!P0 SYNCS.PHASECHK.TRANS64 P0, [R7+URZ], R4 ;  /* 0x00000004070085a7 */ /* 0x000e64000800007f */
[----:B-1----:R-:W-:Y:S05]  /*7cb0*/  @!P0 BRA `(.L_x_129) ;  /* 0xfffffffc00f08947 */ /* 0x002fea000383ffff */
[----:B------:R-:W-:Y:S05]  /*7cc0*/  BRA `(.L_x_194) ;  /* 0xffffffdc00cc7947 */ /* 0x000fea000383ffff */
.L_x_130:
[----:B0-----:R0:W1:Y:S02]  /*7cd0*/  SYNCS.PHASECHK.TRANS64.TRYWAIT P0, [R6+URZ], R3 ;  /* 0x00000003060075a7 */ /* 0x001064000800017f */
[----:B-1----:R-:W-:Y:S05]  /*7ce0*/  @!P0 NANOSLEEP.SYNCS 0x989680 ;  /* 0x009896800000895d */ /* 0x002fea0003900000 */
[----:B------:R-:W1:Y:S02]  /*7cf0*/  @!P0 SYNCS.PHASECHK.TRANS64 P0, [R6+URZ], R3 ;  /* 0x00000003060085a7 */ /* 0x000e64000800007f */
[----:B-1----:R-:W-:Y:S05]  /*7d00*/  @!P0 BRA `(.L_x_130) ;  /* 0xfffffffc00f08947 */ /* 0x002fea000383ffff */
[----:B------:R-:W-:Y:S05]  /*7d10*/  BRA `(.L_x_195) ;  /* 0xffffffdc00dc7947 */ /* 0x000fea000383ffff */
.L_x_131:
[----:B0-----:R0:W1:Y:S02]  /*7d20*/  SYNCS.PHASECHK.TRANS64.TRYWAIT P0, [R7+URZ], R4 ;  /* 0x00000004070075a7 */ /* 0x001064000800017f */
[----:B-1----:R-:W-:Y:S05]  /*7d30*/  @!P0 NANOSLEEP.SYNCS 0x989680 ;  /* 0x009896800000895d */ /* 0x002fea0003900000 */
[----:B------:R-:W1:Y:S02]  /*7d40*/  @!P0 SYNCS.PHASECHK.TRANS64 P0, [R7+URZ], R4 ;  /* 0x00000004070085a7 */ /* 0x000e64000800007f */
[----:B-1----:R-:W-:Y:S05]  /*7d50*/  @!P0 BRA `(.L_x_131) ;  /* 0xfffffffc00f08947 */ /* 0x002fea000383ffff */
[----:B------:R-:W-:Y:S05]  /*7d60*/  BRA `(.L_x_196) ;  /* 0xffffffdc00ec7947 */ /* 0x000fea000383ffff */
.L_x_132:
[----:B0-----:R0:W1:Y:S02]  /*7d70*/  SYNCS.PHASECHK.TRANS64.TRYWAIT P0, [R6+URZ], R3 ;  /* 0x00000003060075a7 */ /* 0x001064000800017f */
[----:B-1----:R-:W-:Y:S05]  /*7d80*/  @!P0 NANOSLEEP.SYNCS 0x989680 ;  /* 0x009896800000895d */ /* 0x002fea0003900000 */
[----:B------:R-:W1:Y:S02]  /*7d90*/  @!P0 SYNCS.PHASECHK.TRANS64 P0, [R6+URZ], R3 ;  /* 0x00000003060085a7 */ /* 0x000e64000800007f */
[----:B-1----:R-:W-:Y:S05]  /*7da0*/  @!P0 BRA `(.L_x_132) ;  /* 0xfffffffc00f08947 */ /* 0x002fea000383ffff */
[----:B------:R-:W-:Y:S05]  /*7db0*/  BRA `(.L_x_197) ;  /* 0xffffffdc00fc7947 */ /* 0x000fea000383ffff */
.L_x_133:
[----:B0-----:R0:W1:Y:S02]  /*7dc0*/  SYNCS.PHASECHK.TRANS64.TRYWAIT P0, [R7+URZ], R4 ;  /* 0x00000004070075a7 */ /* 0x001064000800017f */
[----:B-1----:R-:W-:Y:S05]  /*7dd0*/  @!P0 NANOSLEEP.SYNCS 0x989680 ;  /* 0x009896800000895d */ /* 0x002fea0003900000 */
[----:B------:R-:W1:Y:S02]  /*7de0*/  @!P0 SYNCS.PHASECHK.TRANS64 P0, [R7+URZ], R4 ;  /* 0x00000004070085a7 */ /* 0x000e64000800007f */
[----:B-1----:R-:W-:Y:S05]  /*7df0*/  @!P0 BRA `(.L_x_133) ;  /* 0xfffffffc00f08947 */ /* 0x002fea000383ffff */
[----:B------:R-:W-:Y:S05]  /*7e00*/  BRA `(.L_x_198) ;  /* 0xffffffe0000c7947 */ /* 0x000fea000383ffff */
.L_x_134:
[----:B0-----:R0:W1:Y:S02]  /*7e10*/  SYNCS.PHASECHK.TRANS64.TRYWAIT P0, [R6+URZ], R3 ;  /* 0x00000003060075a7 */ /* 0x001064000800017f */
[----:B-1----:R-:W-:Y:S05]  /*7e20*/  @!P0 NANOSLEEP.SYNCS 0x989680 ;  /* 0x009896800000895d */ /* 0x002fea0003900000 */
[----:B------:R-:W1:Y:S02]  /*7e30*/  @!P0 SYNCS.PHASECHK.TRANS64 P0, [R6+URZ], R3 ;  /* 0x00000003060085a7 */ /* 0x000e64000800007f */
[----:B-1----:R-:W-:Y:S05]  /*7e40*/  @!P0 BRA `(.L_x_134) ;  /* 0xfffffffc00f08947 */ /* 0x002fea000383ffff */
[----:B------:R-:W-:Y:S05]  /*7e50*/  BRA `(.L_x_199) ;  /* 0xffffffe0001c7947 */ /* 0x000fea000383ffff */
.L_x_135:
[----:B0-----:R0:W1:Y:S02]  /*7e60*/  SYNCS.PHASECHK.TRANS64.TRYWAIT P0, [R7+URZ], R4 ;  /* 0x00000004070075a7 */ /* 0x001064000800017f */
[----:B-1----:R-:W-:Y:S05]  /*7e70*/  @!P0 NANOSLEEP.SYNCS 0x989680 ;  /* 0x009896800000895d */ /* 0x002fea0003900000 */
[----:B------:R-:W1:Y:S02]  /*7e80*/  @!P0 SYNCS.PHASECHK.TRANS64 P0, [R7+URZ], R4 ;  /* 0x00000004070085a7 */ /* 0x000e64000800007f */
[----:B-1----:R-:W-:Y:S05]  /*7e90*/  @!P0 BRA `(.L_x_135) ;  /* 0xfffffffc00f08947 */ /* 0x002fea000383ffff */
[----:B------:R-:W-:Y:S05]  /*7ea0*/  BRA `(.L_x_200) ;  /* 0xffffffe0002c7947 */ /* 0x000fea000383ffff */
.L_x_136:
[----:B0-----:R0:W1:Y:S02]  /*7eb0*/  SYNCS.PHASECHK.TRANS64.TRYWAIT P0, [R6+URZ], R3 ;  /* 0x00000003060075a7 */ /* 0x001064000800017f */
[----:B-1----:R-:W-:Y:S05]  /*7ec0*/  @!P0 NANOSLEEP.SYNCS 0x989680 ;  /* 0x009896800000895d */ /* 0x002fea0003900000 */
[----:B------:R-:W1:Y:S02]  /*7ed0*/  @!P0 SYNCS.PHASECHK.TRANS64 P0, [R6+URZ], R3 ;  /* 0x00000003060085a7 */ /* 0x000e64000800007f */
[----:B-1----:R-:W-:Y:S05]  /*7ee0*/  @!P0 BRA `(.L_x_136) ;  /* 0xfffffffc00f08947 */ /* 0x002fea000383ffff */
[----:B------:R-:W-:Y:S05]  /*7ef0*/  BRA `(.L_x_201) ;  /* 0xffffffe0003c7947 */ /* 0x000fea000383ffff */
.L_x_137:
[----:B0-----:R0:W1:Y:S02]  /*7f00*/  SYNCS.PHASECHK.TRANS64.TRYWAIT P0, [R7+URZ], R4 ;  /* 0x00000004070075a7 */ /* 0x001064000800017f */
[----:B-1----:R-:W-:Y:S05]  /*7f10*/  @!P0 NANOSLEEP.SYNCS 0x989680 ;  /* 0x009896800000895d */ /* 0x002fea0003900000 */
[----:B------:R-:W1:Y:S02]  /*7f20*/  @!P0 SYNCS.PHASECHK.TRANS64 P0, [R7+URZ], R4 ;  /* 0x00000004070085a7 */ /* 0x000e64000800007f */
[----:B-1----:R-:W-:Y:S05]  /*7f30*/  @!P0 BRA `(.L_x_137) ;  /* 0xfffffffc00f08947 */ /* 0x002fea000383ffff */
[----:B------:R-:W-:Y:S05]  /*7f40*/  BRA `(.L_x_202) ;  /* 0xffffffe0004c7947 */ /* 0x000fea000383ffff */
.L_x_138:
[----:B0-----:R0:W1:Y:S02]  /*7f50*/  SYNCS.PHASECHK.TRANS64.TRYWAIT P0, [R6+URZ], R3 ;  /* 0x00000003060075a7 */ /* 0x001064000800017f */
[----:B-1----:R-:W-:Y:S05]  /*7f60*/  @!P0 NANOSLEEP.SYNCS 0x989680 ;  /* 0x009896800000895d */ /* 0x002fea0003900000 */
[----:B------:R-:W1:Y:S02]  /*7f70*/  @!P0 SYNCS.PHASECHK.TRANS64 P0, [R6+URZ], R3 ;  /* 0x00000003060085a7 */ /* 0x000e64000800007f */
[----:B-1----:R-:W-:Y:S05]  /*7f80*/  @!P0 BRA `(.L_x_138) ;  /* 0xfffffffc00f08947 */ /* 0x002fea000383ffff */
[----:B------:R-:W-:Y:S05]  /*7f90*/  BRA `(.L_x_203) ;  /* 0xffffffe0005c7947 */ /* 0x000fea000383ffff */
.L_x_139:
[----:B0-----:R0:W1:Y:S02]  /*7fa0*/  SYNCS.PHASECHK.TRANS64.TRYWAIT P0, [R7+URZ], R4 ;  /* 0x00000004070075a7 */ /* 0x001064000800017f */
[----:B-1----:R-:W-:Y:S05]  /*7fb0*/  @!P0 NANOSLEEP.SYNCS 0x989680 ;  /* 0x009896800000895d */ /* 0x002fea0003900000 */
[----:B------:R-:W1:Y:S02]  /*7fc0*/  @!P0 SYNCS.PHASECHK.TRANS64 P0, [R7+URZ], R4 ;  /* 0x00000004070085a7 */ /* 0x000e64000800007f */
[----:B-1----:R-:W-:Y:S05]  /*7fd0*/  @!P0 BRA `(.L_x_139) ;  /* 0xfffffffc00f08947 */ /* 0x002fea000383ffff */
[----:B------:R-:W-:Y:S05]  /*7fe0*/  BRA `(.L_x_204) ;  /* 0xffffffe0006c7947 */ /* 0x000fea000383ffff */
.L_x_140:
[----:B0-----:R0:W1:Y:S02]  /*7ff0*/  SYNCS.PHASECHK.TRANS64.TRYWAIT P0, [R6+URZ], R3 ;  /* 0x00000003060075a7 */ /* 0x001064000800017f */
[----:B-1----:R-:W-:Y:S05]  /*8000*/  @!P0 NANOSLEEP.SYNCS 0x989680 ;  /* 0x009896800000895d */ /* 0x002fea0003900000 */
[----:B------:R-:W1:Y:S02]  /*8010*/  @!P0 SYNCS.PHASECHK.TRANS64 P0, [R6+URZ], R3 ;  /* 0x00000003060085a7 */ /* 0x000e64000800007f */
[----:B-1----:R-:W-:Y:S05]  /*8020*/  @!P0 BRA `(.L_x_140) ;  /* 0xfffffffc00f08947 */ /* 0x002fea000383ffff */
[----:B------:R-:W-:Y:S05]  /*8030*/  BRA `(.L_x_205) ;  /* 0xffffffe0007c7947 */ /* 0x000fea000383ffff */
.L_x_141:
[----:B0-----:R0:W1:Y:S02]  /*8040*/  SYNCS.PHASECHK.TRANS64.TRYWAIT P0, [R7+URZ], R4 ;  /* 0x00000004070075a7 */ /* 0x001064000800017f */
[----:B-1----:R-:W-:Y:S05]  /*8050*/  @!P0 NANOSLEEP.SYNCS 0x989680 ;  /* 0x009896800000895d */ /* 0x002fea0003900000 */
[----:B------:R-:W1:Y:S02]  /*8060*/  @!P0 SYNCS.PHASECHK.TRANS64 P0, [R7+URZ], R4 ;  /* 0x00000004070085a7 */ /* 0x000e64000800007f */
[----:B-1----:R-:W-:Y:S05]  /*8070*/  @!P0 BRA `(.L_x_141) ;  /* 0xfffffffc00f08947 */ /* 0x002fea000383ffff */
[----:B------:R-:W-:Y:S05]  /*8080*/  BRA `(.L_x_206) ;  /* 0xffffffe0008c7947 */ /* 0x000fea000383ffff */
.L_x_142:
[----:B0-----:R0:W1:Y:S02]  /*8090*/  SYNCS.PHASECHK.TRANS64.TRYWAIT P0, [R6+URZ], R3 ;  /* 0x00000003060075a7 */ /* 0x001064000800017f */
[----:B-1----:R-:W-:Y:S05]  /*80a0*/  @!P0 NANOSLEEP.SYNCS 0x989680 ;  /* 0x009896800000895d */ /* 0x002fea0003900000 */
[----:B------:R-:W1:Y:S02]  /*80b0*/  @!P0 SYNCS.PHASECHK.TRANS64 P0, [R6+URZ], R3 ;  /* 0x00000003060085a7 */ /* 0x000e64000800007f */
[----:B-1----:R-:W-:Y:S05]  /*80c0*/  @!P0 BRA `(.L_x_142) ;  /* 0xfffffffc00f08947 */ /* 0x002fea000383ffff */
[----:B------:R-:W-:Y:S05]  /*80d0*/  BRA `(.L_x_207) ;  /* 0xffffffe0009c7947 */ /* 0x000fea000383ffff */
.L_x_143:
[----:B0-----:R0:W1:Y:S02]  /*80e0*/  SYNCS.PHASECHK.TRANS64.TRYWAIT P0, [R7+URZ], R4 ;  /* 0x00000004070075a7 */ /* 0x001064000800017f */
[----:B-1----:R-:W-:Y:S05]  /*80f0*/  @!P0 NANOSLEEP.SYNCS 0x989680 ;  /* 0x009896800000895d */ /* 0x002fea0003900000 */
[----:B------:R-:W1:Y:S02]  /*8100*/  @!P0 SYNCS.PHASECHK.TRANS64 P0, [R7+URZ], R4 ;  /* 0x00000004070085a7 */ /* 0x000e64000800007f */
[----:B-1----:R-:W-:Y:S05]  /*8110*/  @!P0 BRA `(.L_x_143) ;  /* 0xfffffffc00f08947 */ /* 0x002fea000383ffff */
[----:B------:R-:W-:Y:S05]  /*8120*/  BRA `(.L_x_208) ;  /* 0xffffffe000ac7947 */ /* 0x000fea000383ffff */
.L_x_144:
[----:B0-----:R0:W1:Y:S02]  /*8130*/  SYNCS.PHASECHK.TRANS64.TRYWAIT P0, [R6+URZ], R3 ;  /* 0x00000003060075a7 */ /* 0x001064000800017f */
[----:B-1----:R-:W-:Y:S05]  /*8140*/  @!P0 NANOSLEEP.SYNCS 0x989680 ;  /* 0x009896800000895d */ /* 0x002fea0003900000 */
[----:B------:R-:W1:Y:S02]  /*8150*/  @!P0 SYNCS.PHASECHK.TRANS64 P0, [R6+URZ], R3 ;  /* 0x00000003060085a7 */ /* 0x000e64000800007f */
[----:B-1----:R-:W-:Y:S05]  /*8160*/  @!P0 BRA `(.L_x_144) ;  /* 0xfffffffc00f08947 */ /* 0x002fea000383ffff */
[----:B------:R-:W-:Y:S05]  /*8170*/  BRA `(.L_x_209) ;  /* 0xffffffe000bc7947 */ /* 0x000fea000383ffff */
.L_x_145:
[----:B0-----:R0:W1:Y:S02]  /*8180*/  SYNCS.PHASECHK.TRANS64.TRYWAIT P0, [R7+URZ], R4 ;  /* 0x00000004070075a7 */ /* 0x001064000800017f */
[----:B-1----:R-:W-:Y:S05]  /*8190*/  @!P0 NANOSLEEP.SYNCS 0x989680 ;  /* 0x009896800000895d */ /* 0x002fea0003900000 */
[----:B------:R-:W1:Y:S02]  /*81a0*/  @!P0 SYNCS.PHASECHK.TRANS64 P0, [R7+URZ], R4 ;  /* 0x00000004070085a7 */ /* 0x000e64000800007f */
[----:B-1----:R-:W-:Y:S05]  /*81b0*/  @!P0 BRA `(.L_x_145) ;  /* 0xfffffffc00f08947 */ /* 0x002fea000383ffff */
[----:B------:R-:W-:Y:S05]  /*81c0*/  BRA `(.L_x_210) ;  /* 0xffffffe000cc7947 */ /* 0x000fea000383ffff */
.L_x_146:
[----:B0-----:R0:W1:Y:S02]  /*81d0*/  SYNCS.PHASECHK.TRANS64.TRYWAIT P0, [R6+URZ], R3 ;  /* 0x00000003060075a7 */ /* 0x001064000800017f */
[----:B-1----:R-:W-:Y:S05]  /*81e0*/  @!P0 NANOSLEEP.SYNCS 0x989680 ;  /* 0x009896800000895d */ /* 0x002fea0003900000 */
[----:B------:R-:W1:Y:S02]  /*81f0*/  @!P0 SYNCS.PHASECHK.TRANS64 P0, [R6+URZ], R3 ;  /* 0x00000003060085a7 */ /* 0x000e64000800007f */
[----:B-1----:R-:W-:Y:S05]  /*8200*/  @!P0 BRA `(.L_x_146) ;  /* 0xfffffffc00f08947 */ /* 0x002fea000383ffff */
[----:B------:R-:W-:Y:S05]  /*8210*/  BRA `(.L_x_211) ;  /* 0xffffffe000dc7947 */ /* 0x000fea000383ffff */
.L_x_147:
[----:B0-----:R0:W1:Y:S02]  /*8220*/  SYNCS.PHASECHK.TRANS64.TRYWAIT P0, [R7+URZ], R4 ;  /* 0x00000004070075a7 */ /* 0x001064000800017f */
[----:B-1----:R-:W-:Y:S05]  /*8230*/  @!P0 NANOSLEEP.SYNCS 0x989680 ;  /* 0x009896800000895d */ /* 0x002fea0003900000 */
[----:B------:R-:W1:Y:S02]  /*8240*/  @!P0 SYNCS.PHASECHK.TRANS64 P0, [R7+URZ], R4 ;  /* 0x00000004070085a7 */ /* 0x000e64000800007f */
[----:B-1----:R-:W-:Y:S05]  /*8250*/  @!P0 BRA `(.L_x_147) ;  /* 0xfffffffc00f08947 */ /* 0x002fea000383ffff */
[----:B------:R-:W-:Y:S05]  /*8260*/  BRA `(.L_x_212) ;  /* 0xffffffe000ec7947 */ /* 0x000fea000383ffff */
.L_x_148:
[----:B0-----:R0:W1:Y:S02]  /*8270*/  SYNCS.PHASECHK.TRANS64.TRYWAIT P0, [R6+URZ], R3 ;  /* 0x00000003060075a7 */ /* 0x001064000800017f */
[----:B-1----:R-:W-:Y:S05]  /*8280*/  @!P0 NANOSLEEP.SYNCS 0x989680 ;  /* 0x009896800000895d */ /* 0x002fea0003900000 */
[----:B------:R-:W1:Y:S02]  /*8290*/  @!P0 SYNCS.PHASECHK.TRANS64 P0, [R6+URZ], R3 ;  /* 0x00000003060085a7 */ /* 0x000e64000800007f */
[----:B-1----:R-:W-:Y:S05]  /*82a0*/  @!P0 BRA `(.L_x_148) ;  /* 0xfffffffc00f08947 */ /* 0x002fea000383ffff */
[----:B------:R-:W-:Y:S05]  /*82b0*/  BRA `(.L_x_213) ;  /* 0xffffffe000fc7947 */ /* 0x000fea000383ffff */
.L_x_149:
[----:B0-----:R0:W1:Y:S02]  /*82c0*/  SYNCS.PHASECHK.TRANS64.TRYWAIT P0, [R7+URZ], R4 ;  /* 0x00000004070075a7 */ /* 0x001064000800017f */
[----:B-1----:R-:W-:Y:S05]  /*82d0*/  @!P0 NANOSLEEP.SYNCS 0x989680 ;  /* 0x009896800000895d */ /* 0x002fea0003900000 */
[----:B------:R-:W1:Y:S02]  /*82e0*/  @!P0 SYNCS.PHASECHK.TRANS64 P0, [R7+URZ], R4 ;  /* 0x00000004070085a7 */ /* 0x000e64000800007f */
[----:B-1----:R-:W-:Y:S05]  /*82f0*/  @!P0 BRA `(.L_x_149) ;  /* 0xfffffffc00f08947 */ /* 0x002fea000383ffff */
[----:B------:R-:W-:Y:S05]  /*8300*/  BRA `(.L_x_214) ;  /* 0xffffffe4000c7947 */ /* 0x000fea000383ffff */
.L_x_150:
[----:B0-----:R0:W1:Y:S02]  /*8310*/  SYNCS.PHASECHK.TRANS64.TRYWAIT P0, [R6+URZ], R3 ;  /* 0x00000003060075a7 */ /* 0x001064000800017f */
[----:B-1----:R-:W-:Y:S05]  /*8320*/  @!P0 NANOSLEEP.SYNCS 0x989680 ;  /* 0x009896800000895d */ /* 0x002fea0003900000 */
[----:B------:R-:W1:Y:S02]  /*8330*/  @!P0 SYNCS.PHASECHK.TRANS64 P0, [R6+URZ], R3 ;  /* 0x00000003060085a7 */ /* 0x000e64000800007f */
[----:B-1----:R-:W-:Y:S05]  /*8340*/  @!P0 BRA `(.L_x_150) ;  /* 0xfffffffc00f08947 */ /* 0x002fea000383ffff */
[----:B------:R-:W-:Y:S05]  /*8350*/  BRA `(.L_x_215) ;  /* 0xffffffe4001c7947 */ /* 0x000fea000383ffff */
.L_x_151:
[----:B0-----:R0:W1:Y:S02]  /*8360*/  SYNCS.PHASECHK.TRANS64.TRYWAIT P0, [R7+URZ], R4 ;  /* 0x00000004070075a7 */ /* 0x001064000800017f */
[----:B-1----:R-:W-:Y:S05]  /*8370*/  @!P0 NANOSLEEP.SYNCS 0x989680 ;  /* 0x009896800000895d */ /* 0x002fea0003900000 */
[----:B------:R-:W1:Y:S02]  /*8380*/  @!P0 SYNCS.PHASECHK.TRANS64 P0, [R7+URZ], R4 ;  /* 0x00000004070085a7 */ /* 0x000e64000800007f */
[----:B-1----:R-:W-:Y:S05]  /*8390*/  @!P0 BRA `(.L_x_151) ;  /* 0xfffffffc00f08947 */ /* 0x002fea000383ffff */
[----:B------:R-:W-:Y:S05]  /*83a0*/  BRA `(.L_x_216) ;  /* 0xffffffe4002c7947 */ /* 0x000fea000383ffff */
.L_x_152:
[----:B0-----:R0:W1:Y:S02]  /*83b0*/  SYNCS.PHASECHK.TRANS64.TRYWAIT P0, [R6+URZ], R3 ;  /* 0x00000003060075a7 */ /* 0x001064000800017f */
[----:B-1----:R-:W-:Y:S05]  /*83c0*/  @!P0 NANOSLEEP.SYNCS 0x989680 ;  /* 0x009896800000895d */ /* 0x002fea0003900000 */
[----:B------:R-:W1:Y:S02]  /*83d0*/  @!P0 SYNCS.PHASECHK.TRANS64 P0, [R6+URZ], R3 ;  /* 0x00000003060085a7 */ /* 0x000e64000800007f */
[----:B-1----:R-:W-:Y:S05]  /*83e0*/  @!P0 BRA `(.L_x_152) ;  /* 0xfffffffc00f08947 */ /* 0x002fea000383ffff */
[----:B------:R-:W-:Y:S05]  /*83f0*/  BRA `(.L_x_217) ;  /* 0xffffffe4003c7947 */ /* 0x000fea000383ffff */
.L_x_153:
[----:B0-----:R0:W1:Y:S02]  /*8400*/  SYNCS.PHASECHK.TRANS64.TRYWAIT P0, [R7+URZ], R4 ;  /* 0x00000004070075a7 */ /* 0x001064000800017f */
[----:B-1----:R-:W-:Y:S05]  /*8410*/  @!P0 NANOSLEEP.SYNCS 0x989680 ;  /* 0x009896800000895d */ /* 0x002fea0003900000 */
[----:B------:R-:W1:Y:S02]  /*8420*/  @!P0 SYNCS.PHASECHK.TRANS64 P0, [R7+URZ], R4 ;  /* 0x00000004070085a7 */ /* 0x000e64000800007f */
[----:B-1----:R-:W-:Y:S05]  /*8430*/  @!P0 BRA `(.L_x_153) ;  /* 0xfffffffc00f08947 */ /* 0x002fea000383ffff */
[----:B------:R-:W-:Y:S05]  /*8440*/  BRA `(.L_x_218) ;  /* 0xffffffe4004c7947 */ /* 0x000fea000383ffff */
.L_x_154:
[----:B0-----:R0:W1:Y:S02]  /*8450*/  SYNCS.PHASECHK.TRANS64.TRYWAIT P0, [R6+URZ], R3 ;  /* 0x00000003060075a7 */ /* 0x001064000800017f */
[----:B-1----:R-:W-:Y:S05]  /*8460*/  @!P0 NANOSLEEP.SYNCS 0x989680 ;  /* 0x009896800000895d */ /* 0x002fea0003900000 */
[----:B------:R-:W1:Y:S02]  /*8470*/  @!P0 SYNCS.PHASECHK.TRANS64 P0, [R6+URZ], R3 ;  /* 0x00000003060085a7 */ /* 0x000e64000800007f */
[----:B-1----:R-:W-:Y:S05]  /*8480*/  @!P0 BRA `(.L_x_154) ;  /* 0xfffffffc00f08947 */ /* 0x002fea000383ffff */
[----:B------:R-:W-:Y:S05]  /*8490*/  BRA `(.L_x_219) ;  /* 0xffffffe4005c7947 */ /* 0x000fea000383ffff */
.L_x_155:
[----:B0-----:R0:W1:Y:S02]  /*84a0*/  SYNCS.PHASECHK.TRANS64.TRYWAIT P0, [R7+URZ], R4 ;  /* 0x00000004070075a7 */ /* 0x001064000800017f */
[----:B-1----:R-:W-:Y:S05]  /*84b0*/  @!P0 NANOSLEEP.SYNCS 0x989680 ;  /* 0x009896800000895d */ /* 0x002fea0003900000 */
[----:B------:R-:W1:Y:S02]  /*84c0*/  @!P0 SYNCS.PHASECHK.TRANS64 P0, [R7+URZ], R4 ;  /* 0x00000004070085a7 */ /* 0x000e64000800007f */
[----:B-1----:R-:W-:Y:S05]  /*84d0*/  @!P0 BRA `(.L_x_155) ;  /* 0xfffffffc00f08947 */ /* 0x002fea000383ffff */
[----:B------:R-:W-:Y:S05]  /*84e0*/  BRA `(.L_x_220) ;  /* 0xffffffe4006c7947 */ /* 0x000fea000383ffff */
.L_x_156:
[----:B0-----:R0:W1:Y:S02]  /*84f0*/  SYNCS.PHASECHK.TRANS64.TRYWAIT P0, [R6+URZ], R3 ;  /* 0x00000003060075a7 */ /* 0x001064000800017f */
[----:B-1----:R-:W-:Y:S05]  /*8500*/  @!P0 NANOSLEEP.SYNCS 0x989680 ;  /* 0x009896800000895d */ /* 0x002fea0003900000 */
[----:B------:R-:W1:Y:S02]  /*8510*/  @!P0 SYNCS.PHASECHK.TRANS64 P0, [R6+URZ], R3 ;  /* 0x00000003060085a7 */ /* 0x000e64000800007f */
[----:B-1----:R-:W-:Y:S05]  /*8520*/  @!P0 BRA `(.L_x_156) ;  /* 0xfffffffc00f08947 */ /* 0x002fea000383ffff */
[----:B------:R-:W-:Y:S05]  /*8530*/  BRA `(.L_x_221) ;  /* 0xffffffe4007c7947 */ /* 0x000fea000383ffff */
.L_x_157:
[----:B0-----:R0:W1:Y:S02]  /*8540*/  SYNCS.PHASECHK.TRANS64.TRYWAIT P0, [R7+URZ], R4 ;  /* 0x00000004070075a7 */ /* 0x001064000800017f */
[----:B-1----:R-:W-:Y:S05]  /*8550*/  @!P0 NANOSLEEP.SYNCS 0x989680 ;  /* 0x009896800000895d */ /* 0x002fea0003900000 */
[----:B------:R-:W1:Y:S02]  /*8560*/  @!P0 SYNCS.PHASECHK.TRANS64 P0, [R7+URZ], R4 ;  /* 0x00000004070085a7 */ /* 0x000e64000800007f */
[----:B-1----:R-:W-:Y:S05]  /*8570*/  @!P0 BRA `(.L_x_157) ;  /* 0xfffffffc00f08947 */ /* 0x002fea000383ffff */
[----:B------:R-:W-:Y:S05]  /*8580*/  BRA `(.L_x_222) ;  /* 0xffffffe4008c7947 */ /* 0x000fea000383ffff */
.L_x_158:
[----:B0-----:R0:W1:Y:S02]  /*8590*/  SYNCS.PHASECHK.TRANS64.TRYWAIT P0, [R6+URZ], R3 ;  /* 0x00000003060075a7 */ /* 0x001064000800017f */
[----:B-1----:R-:W-:Y:S05]  /*85a0*/  @!P0 NANOSLEEP.SYNCS 0x989680 ;  /* 0x009896800000895d */ /* 0x002fea0003900000 */
[----:B------:R-:W1:Y:S02]  /*85b0*/  @!P0 SYNCS.PHASECHK.TRANS64 P0, [R6+URZ], R3 ;  /* 0x00000003060085a7 */ /* 0x000e64000800007f */
[----:B-1----:R-:W-:Y:S05]  /*85c0*/  @!P0 BRA `(.L_x_158) ;  /* 0xfffffffc00f08947 */ /* 0x002fea000383ffff */
[----:B------:R-:W-:Y:S05]  /*85d0*/  BRA `(.L_x_223) ;  /* 0xffffffe4009c7947 */ /* 0x000fea000383ffff */
.L_x_159:
[----:B0-----:R0:W1:Y:S02]  /*85e0*/  SYNCS.PHASECHK.TRANS64.TRYWAIT P0, [R7+URZ], R4 ;  /* 0x00000004070075a7 */ /* 0x001064000800017f */
[----:B-1----:R-:W-:Y:S05]  /*85f0*/  @!P0 NANOSLEEP.SYNCS 0x989680 ;  /* 0x009896800000895d */ /* 0x002fea0003900000 */
[----:B------:R-:W1:Y:S02]  /*8600*/  @!P0 SYNCS.PHASECHK.TRANS64 P0, [R7+URZ], R4 ;  /* 0x00000004070085a7 */ /* 0x000e64000800007f */
[----:B-1----:R-:W-:Y:S05]  /*8610*/  @!P0 BRA `(.L_x_159) ;  /* 0xfffffffc00f08947 */ /* 0x002fea000383ffff */
[----:B------:R-:W-:Y:S05]  /*8620*/  BRA `(.L_x_224) ;  /* 0xffffffe400ac7947 */ /* 0x000fea000383ffff */
.L_x_160:
[----:B0-----:R0:W1:Y:S02]  /*8630*/  SYNCS.PHASECHK.TRANS64.TRYWAIT P0, [R6+URZ], R3 ;  /* 0x00000003060075a7 */ /* 0x001064000800017f */
[----:B-1----:R-:W-:Y:S05]  /*8640*/  @!P0 NANOSLEEP.SYNCS 0x989680 ;  /* 0x009896800000895d */ /* 0x002fea0003900000 */
[----:B------:R-:W1:Y:S02]  /*8650*/  @!P0 SYNCS.PHASECHK.TRANS64 P0, [R6+URZ], R3 ;  /* 0x00000003060085a7 */ /* 0x000e64000800007f */
[----:B-1----:R-:W-:Y:S05]  /*8660*/  @!P0 BRA `(.L_x_160) ;  /* 0xfffffffc00f08947 */ /* 0x002fea000383ffff */
[----:B------:R-:W-:Y:S05]  /*8670*/  BRA `(.L_x_225) ;  /* 0xffffffe400bc7947 */ /* 0x000fea000383ffff */
.L_x_161:
[----:B0-----:R0:W1:Y:S02]  /*8680*/  SYNCS.PHASECHK.TRANS64.TRYWAIT P0, [R7+URZ], R4 ;  /* 0x00000004070075a7 */ /* 0x001064000800017f */
[----:B-1----:R-:W-:Y:S05]  /*8690*/  @!P0 NANOSLEEP.SYNCS 0x989680 ;  /* 0x009896800000895d */ /* 0x002fea0003900000 */
[----:B------:R-:W1:Y:S02]  /*86a0*/  @!P0 SYNCS.PHASECHK.TRANS64 P0, [R7+URZ], R4 ;  /* 0x00000004070085a7 */ /* 0x000e64000800007f */
[----:B-1----:R-:W-:Y:S05]  /*86b0*/  @!P0 BRA `(.L_x_161) ;  /* 0xfffffffc00f08947 */ /* 0x002fea000383ffff */
[----:B------:R-:W-:Y:S05]  /*86c0*/  BRA `(.L_x_226) ;  /* 0xffffffe400cc7947 */ /* 0x000fea000383ffff */
.L_x_162:
[----:B0-----:R0:W1:Y:S02]  /*86d0*/  SYNCS.PHASECHK.TRANS64.TRYWAIT P0, [R6+URZ], R3 ;  /* 0x00000003060075a7 */ /* 0x001064000800017f */
[----:B-1----:R-:W-:Y:S05]  /*86e0*/  @!P0 NANOSLEEP.SYNCS 0x989680 ;  /* 0x009896800000895d */ /* 0x002fea0003900000 */
[----:B------:R-:W1:Y:S02]  /*86f0*/  @!P0 SYNCS.PHASECHK.TRANS64 P0, [R6+URZ], R3 ;  /* 0x00000003060085a7 */ /* 0x000e64000800007f */
[----:B-1----:R-:W-:Y:S05]  /*8700*/  @!P0 BRA `(.L_x_162) ;  /* 0xfffffffc00f08947 */ /* 0x002fea000383ffff */
[----:B------:R-:W-:Y:S05]  /*8710*/  BRA `(.L_x_227) ;  /* 0xffffffe400dc7947 */ /* 0x000fea000383ffff */
.L_x_163:
[----:B0-----:R0:W1:Y:S02]  /*8720*/  SYNCS.PHASECHK.TRANS64.TRYWAIT P0, [R7+URZ], R4 ;  /* 0x00000004070075a7 */ /* 0x001064000800017f */
[----:B-1----:R-:W-:Y:S05]  /*8730*/  @!P0 NANOSLEEP.SYNCS 0x989680 ;  /* 0x009896800000895d */ /* 0x002fea0003900000 */
[----:B------:R-:W1:Y:S02]  /*8740*/  @!P0 SYNCS.PHASECHK.TRANS64 P0, [R7+URZ], R4 ;  /* 0x00000004070085a7 */ /* 0x000e64000800007f */
[----:B-1----:R-:W-:Y:S05]  /*8750*/  @!P0 BRA `(.L_x_163) ;  /* 0xfffffffc00f08947 */ /* 0x002fea000383ffff */
[----:B------:R-:W-:Y:S05]  /*8760*/  BRA `(.L_x_228) ;  /* 0xffffffe400ec7947 */ /* 0x000fea000383ffff */
.L_x_164:
[----:B0-----:R0:W1:Y:S02]  /*8770*/  SYNCS.PHASECHK.TRANS64.TRYWAIT P0, [R6+URZ], R3 ;  /* 0x00000003060075a7 */ /* 0x001064000800017f */
[----:B-1----:R-:W-:Y:S05]  /*8780*/  @!P0 NANOSLEEP.SYNCS 0x989680 ;  /* 0x009896800000895d */ /* 0x002fea0003900000 */
[----:B------:R-:W1:Y:S02]  /*8790*/  @!P0 SYNCS.PHASECHK.TRANS64 P0, [R6+URZ], R3 ;  /* 0x00000003060085a7 */ /* 0x000e64000800007f */
[----:B-1----:R-:W-:Y:S05]  /*87a0*/  @!P0 BRA `(.L_x_164) ;  /* 0xfffffffc00f08947 */ /* 0x002fea000383ffff */
[----:B------:R-:W-:Y:S05]  /*87b0*/  BRA `(.L_x_229) ;  /* 0xffffffe400fc7947 */ /* 0x000fea000383ffff */
.L_x_165:
[----:B0-----:R0:W1:Y:S02]  /*87c0*/  SYNCS.PHASECHK.TRANS64.TRYWAIT P0, [R7+URZ], R4 ;  /* 0x00000004070075a7 */ /* 0x001064000800017f */
[----:B-1----:R-:W-:Y:S05]  /*87d0*/  @!P0 NANOSLEEP.SYNCS 0x989680 ;  /* 0x009896800000895d */ /* 0x002fea0003900000 */
[----:B------:R-:W1:Y:S02]  /*87e0*/  @!P0 SYNCS.PHASECHK.TRANS64 P0, [R7+URZ], R4 ;  /* 0x00000004070085a7 */ /* 0x000e64000800007f */
[----:B-1----:R-:W-:Y:S05]  /*87f0*/  @!P0 BRA `(.L_x_165) ;  /* 0xfffffffc00f08947 */ /* 0x002fea000383ffff */
[----:B------:R-:W-:Y:S05]  /*8800*/  BRA `(.L_x_230) ;  /* 0xffffffe8000c7947 */ /* 0x000fea000383ffff */
.L_x_166:
[----:B0-----:R0:W1:Y:S02]  /*8810*/  SYNCS.PHASECHK.TRANS64.TRYWAIT P0, [R6+URZ], R3 ;  /* 0x00000003060075a7 */ /* 0x001064000800017f */
[----:B-1----:R-:W-:Y:S05]  /*8820*/  @!P0 NANOSLEEP.SYNCS 0x989680 ;  /* 0x009896800000895d */ /* 0x002fea0003900000 */
[----:B------:R-:W1:Y:S02]  /*8830*/  @!P0 SYNCS.PHASECHK.TRANS64 P0, [R6+URZ], R3 ;  /* 0x00000003060085a7 */ /* 0x000e64000800007f */
[----:B-1----:R-:W-:Y:S05]  /*8840*/  @!P0 BRA `(.L_x_166) ;  /* 0xfffffffc00f08947 */ /* 0x002fea000383ffff */
[----:B------:R-:W-:Y:S05]  /*8850*/  BRA `(.L_x_231) ;  /* 0xffffffe8001c7947 */ /* 0x000fea000383ffff */
.L_x_167:
[----:B0-----:R0:W1:Y:S02]  /*8860*/  SYNCS.PHASECHK.TRANS64.TRYWAIT P0, [R7+URZ], R4 ;  /* 0x00000004070075a7 */ /* 0x001064000800017f */
[----:B-1----:R-:W-:Y:S05]  /*8870*/  @!P0 NANOSLEEP.SYNCS 0x989680 ;  /* 0x009896800000895d */ /* 0x002fea0003900000 */
[----:B------:R-:W1:Y:S02]  /*8880*/  @!P0 SYNCS.PHASECHK.TRANS64 P0, [R7+URZ], R4 ;  /* 0x00000004070085a7 */ /* 0x000e64000800007f */
[----:B-1----:R-:W-:Y:S05]  /*8890*/  @!P0 BRA `(.L_x_167) ;  /* 0xfffffffc00f08947 */ /* 0x002fea000383ffff */
[----:B------:R-:W-:Y:S05]  /*88a0*/  BRA `(.L_x_232) ;  /* 0xffffffe8002c7947 */ /* 0x000fea000383ffff */
.L_x_168:
[----:B0-----:R0:W1:Y:S02]  /*88b0*/  SYNCS.PHASECHK.TRANS64.TRYWAIT P0, [R6+URZ], R3 ;  /* 0x00000003060075a7 */ /* 0x001064000800017f */
[----:B-1----:R-:W-:Y:S05]  /*88c0*/  @!P0 NANOSLEEP.SYNCS 0x989680 ;  /* 0x009896800000895d */ /* 0x002fea0003900000 */
[----:B------:R-:W1:Y:S02]  /*88d0*/  @!P0 SYNCS.PHASECHK.TRANS64 P0, [R6+URZ], R3 ;  /* 0x00000003060085a7 */ /* 0x000e64000800007f */
[----:B-1----:R-:W-:Y:S05]  /*88e0*/  @!P0 BRA `(.L_x_168) ;  /* 0xfffffffc00f08947 */ /* 0x002fea000383ffff */
[----:B------:R-:W-:Y:S05]  /*88f0*/  BRA `(.L_x_233) ;  /* 0xffffffe8003c7947 */ /* 0x000fea000383ffff */
.L_x_169:
[----:B0-----:R0:W1:Y:S02]  /*8900*/  SYNCS.PHASECHK.TRANS64.TRYWAIT P0, [R7+URZ], R4 ;  /* 0x00000004070075a7 */ /* 0x001064000800017f */
[----:B-1----:R-:W-:Y:S05]  /*8910*/  @!P0 NANOSLEEP.SYNCS 0x989680 ;  /* 0x009896800000895d */ /* 0x002fea0003900000 */
[----:B------:R-:W1:Y:S02]  /*8920*/  @!P0 SYNCS.PHASECHK.TRANS64 P0, [R7+URZ], R4 ;  /* 0x00000004070085a7 */ /* 0x000e64000800007f */
[----:B-1----:R-:W-:Y:S05]  /*8930*/  @!P0 BRA `(.L_x_169) ;  /* 0xfffffffc00f08947 */ /* 0x002fea000383ffff */
[----:B------:R-:W-:Y:S05]  /*8940*/  BRA `(.L_x_234) ;  /* 0xffffffe8004c7947 */ /* 0x000fea000383ffff */
.L_x_170:
[----:B0-----:R0:W1:Y:S02]  /*8950*/  SYNCS.PHASECHK.TRANS64.TRYWAIT P0, [R6+URZ], R3 ;  /* 0x00000003060075a7 */ /* 0x001064000800017f */
[----:B-1----:R-:W-:Y:S05]  /*8960*/  @!P0 NANOSLEEP.SYNCS 0x989680 ;  /* 0x009896800000895d */ /* 0x002fea0003900000 */
[----:B------:R-:W1:Y:S02]  /*8970*/  @!P0 SYNCS.PHASECHK.TRANS64 P0, [R6+URZ], R3 ;  /* 0x00000003060085a7 */ /* 0x000e64000800007f */
[----:B-1----:R-:W-:Y:S05]  /*8980*/  @!P0 BRA `(.L_x_170) ;  /* 0xfffffffc00f08947 */ /* 0x002fea000383ffff */
[----:B------:R-:W-:Y:S05]  /*8990*/  BRA `(.L_x_235) ;  /* 0xffffffe8005c7947 */ /* 0x000fea000383ffff */
.L_x_171:
[----:B0-----:R0:W1:Y:S02]  /*89a0*/  SYNCS.PHASECHK.TRANS64.TRYWAIT P0, [R7+URZ], R4 ;  /* 0x00000004070075a7 */ /* 0x001064000800017f */
[----:B-1----:R-:W-:Y:S05]  /*89b0*/  @!P0 NANOSLEEP.SYNCS 0x989680 ;  /* 0x009896800000895d */ /* 0x002fea0003900000 */
[----:B------:R-:W1:Y:S02]  /*89c0*/  @!P0 SYNCS.PHASECHK.TRANS64 P0, [R7+URZ], R4 ;  /* 0x00000004070085a7 */ /* 0x000e64000800007f */
[----:B-1----:R-:W-:Y:S05]  /*89d0*/  @!P0 BRA `(.L_x_171) ;  /* 0xfffffffc00f08947 */ /* 0x002fea000383ffff */
[----:B------:R-:W-:Y:S05]  /*89e0*/  BRA `(.L_x_236) ;  /* 0xffffffe8006c7947 */ /* 0x000fea000383ffff */
.L_x_172:
[----:B0-----:R0:W1:Y:S02]  /*89f0*/  SYNCS.PHASECHK.TRANS64.TRYWAIT P0, [R6+URZ], R3 ;  /* 0x00000003060075a7 */ /* 0x001064000800017f */
[----:B-1----:R-:W-:Y:S05]  /*8a00*/  @!P0 NANOSLEEP.SYNCS 0x989680 ;  /* 0x009896800000895d */ /* 0x002fea0003900000 */
[----:B------:R-:W1:Y:S02]  /*8a10*/  @!P0 SYNCS.PHASECHK.TRANS64 P0, [R6+URZ], R3 ;  /* 0x00000003060085a7 */ /* 0x000e64000800007f */
[----:B-1----:R-:W-:Y:S05]  /*8a20*/  @!P0 BRA `(.L_x_172) ;  /* 0xfffffffc00f08947 */ /* 0x002fea000383ffff */
[----:B------:R-:W-:Y:S05]  /*8a30*/  BRA `(.L_x_237) ;  /* 0xffffffe8007c7947 */ /* 0x000fea000383ffff */
.L_x_173:
[----:B0-----:R0:W1:Y:S02]  /*8a40*/  SYNCS.PHASECHK.TRANS64.TRYWAIT P0, [R7+URZ], R4 ;  /* 0x00000004070075a7 */ /* 0x001064000800017f */
[----:B-1----:R-:W-:Y:S05]  /*8a50*/  @!P0 NANOSLEEP.SYNCS 0x989680 ;  /* 0x009896800000895d */ /* 0x002fea0003900000 */
[----:B------:R-:W1:Y:S02]  /*8a60*/  @!P0 SYNCS.PHASECHK.TRANS64 P0, [R7+URZ], R4 ;  /* 0x00000004070085a7 */ /* 0x000e64000800007f */
[----:B-1----:R-:W-:Y:S05]  /*8a70*/  @!P0 BRA `(.L_x_173) ;  /* 0xfffffffc00f08947 */ /* 0x002fea000383ffff */
[----:B------:R-:W-:Y:S05]  /*8a80*/  BRA `(.L_x_238) ;  /* 0xffffffe8008c7947 */ /* 0x000fea000383ffff */
.L_x_174:
[----:B0-----:R0:W1:Y:S02]  /*8a90*/  SYNCS.PHASECHK.TRANS64.TRYWAIT P0, [R6+URZ], R3 ;  /* 0x00000003060075a7 */ /* 0x001064000800017f */
[----:B-1----:R-:W-:Y:S05]  /*8aa0*/  @!P0 NANOSLEEP.SYNCS 0x989680 ;  /* 0x009896800000895d */ /* 0x002fea0003900000 */
[----:B------:R-:W1:Y:S02]  /*8ab0*/  @!P0 SYNCS.PHASECHK.TRANS64 P0, [R6+URZ], R3 ;  /* 0x00000003060085a7 */ /* 0x000e64000800007f */
[----:B-1----:R-:W-:Y:S05]  /*8ac0*/  @!P0 BRA `(.L_x_174) ;  /* 0xfffffffc00f08947 */ /* 0x002fea000383ffff */
[----:B------:R-:W-:Y:S05]  /*8ad0*/  BRA `(.L_x_239) ;  /* 0xffffffe8009c7947 */ /* 0x000fea000383ffff */
.L_x_175:
[----:B0-----:R0:W1:Y:S02]  /*8ae0*/  SYNCS.PHASECHK.TRANS64.TRYWAIT P0, [R7+URZ], R4 ;  /* 0x00000004070075a7 */ /* 0x001064000800017f */
[----:B-1----:R-:W-:Y:S05]  /*8af0*/  @!P0 NANOSLEEP.SYNCS 0x989680 ;  /* 0x009896800000895d */ /* 0x002fea0003900000 */
[----:B------:R-:W1:Y:S02]  /*8b00*/  @!P0 SYNCS.PHASECHK.TRANS64 P0, [R7+URZ], R4 ;  /* 0x00000004070085a7 */ /* 0x000e64000800007f */
[----:B-1----:R-:W-:Y:S05]  /*8b10*/  @!P0 BRA `(.L_x_175) ;  /* 0xfffffffc00f08947 */ /* 0x002fea000383ffff */
[----:B------:R-:W-:Y:S05]  /*8b20*/  BRA `(.L_x_240) ;  /* 0xffffffe800ac7947 */ /* 0x000fea000383ffff */
.L_x_176:
[----:B0-----:R0:W1:Y:S02]  /*8b30*/  SYNCS.PHASECHK.TRANS64.TRYWAIT P0, [R6+URZ], R3 ;  /* 0x00000003060075a7 */ /* 0x001064000800017f */
[----:B-1----:R-:W-:Y:S05]  /*8b40*/  @!P0 NANOSLEEP.SYNCS 0x989680 ;  /* 0x009896800000895d */ /* 0x002fea0003900000 */
[----:B------:R-:W1:Y:S02]  /*8b50*/  @!P0 SYNCS.PHASECHK.TRANS64 P0, [R6+URZ], R3 ;  /* 0x00000003060085a7 */ /* 0x000e64000800007f */
[----:B-1----:R-:W-:Y:S05]  /*8b60*/  @!P0 BRA `(.L_x_176) ;  /* 0xfffffffc00f08947 */ /* 0x002fea000383ffff */
[----:B------:R-:W-:Y:S05]  /*8b70*/  BRA `(.L_x_241) ;  /* 0xffffffe800bc7947 */ /* 0x000fea000383ffff */
.L_x_177:
[----:B0-----:R0:W1:Y:S02]  /*8b80*/  SYNCS.PHASECHK.TRANS64.TRYWAIT P0, [R7+URZ], R4 ;  /* 0x00000004070075a7 */ /* 0x001064000800017f */
[----:B-1----:R-:W-:Y:S05]  /*8b90*/  @!P0 NANOSLEEP.SYNCS 0x989680 ;  /* 0x009896800000895d */ /* 0x002fea0003900000 */
[----:B------:R-:W1:Y:S02]  /*8ba0*/  @!P0 SYNCS.PHASECHK.TRANS64 P0, [R7+URZ], R4 ;  /* 0x00000004070085a7 */ /* 0x000e64000800007f */
[----:B-1----:R-:W-:Y:S05]  /*8bb0*/  @!P0 BRA `(.L_x_177) ;  /* 0xfffffffc00f08947 */ /* 0x002fea000383ffff */
[----:B------:R-:W-:Y:S05]  /*8bc0*/  BRA `(.L_x_242) ;  /* 0xffffffe800cc7947 */ /* 0x000fea000383ffff */
.L_x_178:
[----:B0-----:R0:W1:Y:S02]  /*8bd0*/  SYNCS.PHASECHK.TRANS64.TRYWAIT P0, [R6+URZ], R3 ;  /* 0x00000003060075a7 */ /* 0x001064000800017f */
[----:B-1----:R-:W-:Y:S05]  /*8be0*/  @!P0 NANOSLEEP.SYNCS 0x989680 ;  /* 0x009896800000895d */ /* 0x002fea0003900000 */
[----:B------:R-:W1:Y:S02]  /*8bf0*/  @!P0 SYNCS.PHASECHK.TRANS64 P0, [R6+URZ], R3 ;  /* 0x00000003060085a7 */ /* 0x000e64000800007f */
[----:B-1----:R-:W-:Y:S05]  /*8c00*/  @!P0 BRA `(.L_x_178) ;  /* 0xfffffffc00f08947 */ /* 0x002fea000383ffff */
[----:B------:R-:W-:Y:S05]  /*8c10*/  BRA `(.L_x_243) ;  /* 0xffffffe800dc7947 */ /* 0x000fea000383ffff */
.L_x_179:
[----:B-1----:R1:W2:Y:S02]  /*8c20*/  SYNCS.PHASECHK.TRANS64.TRYWAIT P0, [R7+URZ], R4 ;  /* 0x00000004070075a7 */ /* 0x0022a4000800017f */
[----:B--2---:R-:W-:Y:S05]  /*8c30*/  @!P0 NANOSLEEP.SYNCS 0x989680 ;  /* 0x009896800000895d */ /* 0x004fea0003900000 */
[----:B------:R-:W2:Y:S02]  /*8c40*/  @!P0 SYNCS.PHASECHK.TRANS64 P0, [R7+URZ], R4 ;  /* 0x00000004070085a7 */ /* 0x000ea4000800007f */
[----:B--2---:R-:W-:Y:S05]  /*8c50*/  @!P0 BRA `(.L_x_179) ;  /* 0xfffffffc00f08947 */ /* 0x004fea000383ffff */
[----:B------:R-:W-:Y:S05]  /*8c60*/  BRA `(.L_x_244) ;  /* 0xffffffe800e47947 */ /* 0x000fea000383ffff */
.L_x_245:
[----:B------:R-:W-:-:S00]  /*8c70*/  BRA `(.L_x_245) ;  /* 0xfffffffc00fc7947 */ /* 0x000fc0000383ffff */
[----:B------:R-:W-:-:S00]  /*8c80*/  NOP ;  /* 0x0000000000007918 */ /* 0x000fc00000000000 */
[----:B------:R-:W-:-:S00]  /*8c90*/  NOP ;  /* 0x0000000000007918 */ /* 0x000fc00000000000 */
[----:B------:R-:W-:-:S00]  /*8ca0*/  NOP ;  /* 0x0000000000007918 */ /* 0x000fc00000000000 */
[----:B------:R-:W-:-:S00]  /*8cb0*/  NOP ;  /* 0x0000000000007918 */ /* 0x000fc00000000000 */
[----:B------:R-:W-:-:S00]  /*8cc0*/  NOP ;  /* 0x0000000000007918 */ /* 0x000fc00000000000 */
[----:B------:R-:W-:-:S00]  /*8cd0*/  NOP ;  /* 0x0000000000007918 */ /* 0x000fc00000000000 */
[----:B------:R-:W-:-:S00]  /*8ce0*/  NOP ;  /* 0x0000000000007918 */ /* 0x000fc00000000000 */
[----:B------:R-:W-:-:S00]  /*8cf0*/  NOP ;  /* 0x0000000000007918 */ /* 0x000fc00000000000 */
.L_x_246:


//--------------------- .nv.global.init           --------------------------
	.section	.nv.global.init,"aw",@progbits
.nv.global.init:
	.type		$str$22,@object
	.size		$str$22,($str$23 - $str$22)
$str$22:
        /*0000*/ 	.byte	0x6b, 0x5f, 0x74, 0x69, 0x6c, 0x65, 0x5f, 0x63, 0x6f, 0x75, 0x6e, 0x74, 0x20, 0x3e, 0x3d, 0x20
        /*0010*/ 	.byte	0x31, 0x00
	.type		$str$23,@object
	.size		$str$23,(__unnamed_1 - $str$23)
$str$23:
        /*0012*/ 	.byte	0x2f, 0x74, 0x6d, 0x70, 0x2f, 0x63, 0x75, 0x74, 0x6c, 0x61, 0x73, 0x73, 0x5f, 0x73, 0x77, 0x65
        /*0022*/ 	.byte	0x65, 0x70, 0x5f, 0x73, 0x72, 0x63, 0x2f, 0x69, 0x6e, 0x63, 0x6c, 0x75, 0x64, 0x65, 0x2f, 0x63
        /*0032*/ 	.byte	0x75, 0x74, 0x6c, 0x61, 0x73, 0x73, 0x2f, 0x67, 0x65, 0x6d, 0x6d, 0x2f, 0x63, 0x6f, 0x6c, 0x6c
        /*0042*/ 	.byte	0x65, 0x63, 0x74, 0x69, 0x76, 0x65, 0x2f, 0x73, 0x6d, 0x39, 0x30, 0x5f, 0x6d, 0x6d, 0x61, 0x5f
        /*0052*/ 	.byte	0x74, 0x6d, 0x61, 0x5f, 0x67, 0x6d, 0x6d, 0x61, 0x5f, 0x73, 0x73, 0x5f, 0x77, 0x61, 0x72, 0x70
        /*0062*/ 	.byte	0x73, 0x70, 0x65, 0x63, 0x69, 0x61, 0x6c, 0x69, 0x7a, 0x65, 0x64, 0x2e, 0x68, 0x70, 0x70, 0x00
	.type		__unnamed_1,@object
	.size		__unnamed_1,(.L_0 - __unnamed_1)
__unnamed_1:
        /*0072*/ 	.byte	0x76, 0x6f, 0x69, 0x64, 0x20, 0x63, 0x75, 0x74, 0x6c, 0x61, 0x73, 0x73, 0x3a, 0x3a, 0x67, 0x65
        /* <DEDUP_REMOVED lines=172> */
        /*0b42*/ 	.byte	0x65, 0x3a, 0x3a, 0x69, 0x64, 0x65, 0x6e, 0x74, 0x69, 0x74, 0x79, 0x5d, 0x00
.L_0:


//--------------------- .nv.shared._ZN7cutlass13device_kernelINS_4gemm6kernel13GemmUniversalIN4cute5tupleIJiiiiEEENS1_10collective13CollectiveMmaINS1_34MainloopSm90TmaGmmaWarpSpecializedILi56ENS5_IJNS4_1CILi2EEESB_NSA_ILi1EEEEEENS1_32KernelTmaWarpSpecializedPingpongEEENS5_IJNSA_ILi64EEESG_NSA_ILi32EEEEEEaNS5_IJlSC_lEEEaSJ_NS4_8TiledMMAINS4_8MMA_AtomIJNS4_4SM904GMMA26MMA_64x64x32_S32S8S8_SS_TNEEEENS4_6LayoutINS5_IJSC_SC_SC_EEENS5_IJNSA_ILi0EEESS_SS_EEEEENS5_IJNS4_10UnderscoreESV_SV_EEEEENS4_23SM90_TMA_LOAD_MULTICASTENS4_14ComposedLayoutINS4_7SwizzleILi1ELi4ELi3EEENS4_18smem_ptr_flag_bitsILi8EEENSQ_INS5_IJNSA_ILi8EEESH_EEENS5_IJSH_SC_EEEEEEEvNS4_8identityESY_S18_vS19_EENS_8epilogue10collective6detail29Sm90TmaWarpSpecializedAdapterINS1C_15DefaultEpilogueIaSJ_SJ_NS1B_6thread17LinearCombinationIaLi1EiiLNS1G_9ScaleType4KindE0ELNS_15FloatRoundStyleE2EaEENS1_15EpilogueDefaultEEEEEvvEEEEvNT_6ParamsE --------------------------
	.section	.nv.shared._ZN7cutlass13device_kernelINS_4gemm6kernel13GemmUniversalIN4cute5tupleIJiiiiEEENS1_10collective13CollectiveMmaINS1_34MainloopSm90TmaGmmaWarpSpecializedILi56ENS5_IJNS4_1CILi2EEESB_NSA_ILi1EEEEEENS1_32KernelTmaWarpSpecializedPingpongEEENS5_IJNSA_ILi64EEESG_NSA_ILi32EEEEEEaNS5_IJlSC_lEEEaSJ_NS4_8TiledMMAINS4_8MMA_AtomIJNS4_4SM904GMMA26MMA_64x64x32_S32S8S8_SS_TNEEEENS4_6LayoutINS5_IJSC_SC_SC_EEENS5_IJNSA_ILi0EEESS_SS_EEEEENS5_IJNS4_10UnderscoreESV_SV_EEEEENS4_23SM90_TMA_LOAD_MULTICASTENS4_14ComposedLayoutINS4_7SwizzleILi1ELi4ELi3EEENS4_18smem_ptr_flag_bitsILi8EEENSQ_INS5_IJNSA_ILi8EEESH_EEENS5_IJSH_SC_EEEEEEEvNS4_8identityESY_S18_vS19_EENS_8epilogue10collective6detail29Sm90TmaWarpSpecializedAdapterINS1C_15DefaultEpilogueIaSJ_SJ_NS1B_6thread17LinearCombinationIaLi1EiiLNS1G_9ScaleType4KindE0ELNS_15FloatRoundStyleE2EaEENS1_15EpilogueDefaultEEEEEvvEEEEvNT_6ParamsE,"aw",@nobits
	.sectionflags	@""
	.align	16
	.zero		1024


//--------------------- .nv.shared.reserved.0     --------------------------
	.section	.nv.shared.reserved.0,"aw",@nobits
	.weak		__nv_reservedSMEM_offset_0_alias
	.size		__nv_reservedSMEM_offset_0_alias, 0, 0
	.other		__nv_reservedSMEM_offset_0_alias,@"STO_CUDA_RESERVED_SHARED STV_DEFAULT"
__nv_reservedSMEM_offset_0_alias:
	.zero		0


//--------------------- .nv.global                --------------------------
	.section	.nv.global,"aw",@nobits
.nv.global:
	.type		_ZN39_INTERNAL_669dac0f_4_k_cu_220f5a04_48124cute1_E,@object
	.size		_ZN39_INTERNAL_669dac0f_4_k_cu_220f5a04_48124cute1_E,(_ZN39_INTERNAL_669dac0f_4_k_cu_220f5a04_48124cuda3std3__45__cpo6cbeginE - _ZN39_INTERNAL_669dac0f_4_k_cu_220f5a04_48124cute1_E)
_ZN39_INTERNAL_669dac0f_4_k_cu_220f5a04_48124cute1_E:
	.zero		1
	.type		_ZN39_INTERNAL_669dac0f_4_k_cu_220f5a04_48124cuda3std3__45__cpo6cbeginE,@object
	.size		_ZN39_INTERNAL_669dac0f_4_k_cu_220f5a04_48124cuda3std3__45__cpo6cbeginE,(_ZN39_INTERNAL_669dac0f_4_k_cu_220f5a04_48124cuda3std3__48in_placeE - _ZN39_INTERNAL_669dac0f_4_k_cu_220f5a04_48124cuda3std3__45__cpo6cbeginE)
_ZN39_INTERNAL_669dac0f_4_k_cu_220f5a04_48124cuda3std3__45__cpo6cbeginE:
	.zero		1
	.type		_ZN39_INTERNAL_669dac0f_4_k_cu_220f5a04_48124cuda3std3__48in_placeE,@object
	.size		_ZN39_INTERNAL_669dac0f_4_k_cu_220f5a04_48124cuda3std3__48in_placeE,(_ZN39_INTERNAL_669dac0f_4_k_cu_220f5a04_48124cuda3std6ranges3__45__cpo9iter_moveE - _ZN39_INTERNAL_669dac0f_4_k_cu_220f5a04_48124cuda3std3__48in_placeE)
_ZN39_INTERNAL_669dac0f_4_k_cu_220f5a04_48124cuda3std3__48in_placeE:
	.zero		1
	.type		_ZN39_INTERNAL_669dac0f_4_k_cu_220f5a04_48124cuda3std6ranges3__45__cpo9iter_moveE,@object
	.size		_ZN39_INTERNAL_669dac0f_4_k_cu_220f5a04_48124cuda3std6ranges3__45__cpo9iter_moveE,(_ZN39_INTERNAL_669dac0f_4_k_cu_220f5a04_48124cuda3std3__45__cpo5beginE - _ZN39_INTERNAL_669dac0f_4_k_cu_220f5a04_48124cuda3std6ranges3__45__cpo9iter_moveE)
_ZN39_INTERNAL_669dac0f_4_k_cu_220f5a04_48124cuda3std6ranges3__45__cpo9iter_moveE:
	.zero		1
	.type		_ZN39_INTERNAL_669dac0f_4_k_cu_220f5a04_48124cuda3std3__45__cpo5beginE,@object
	.size		_ZN39_INTERNAL_669dac0f_4_k_cu_220f5a04_48124cuda3std3__45__cpo5beginE,(_ZN39_INTERNAL_669dac0f_4_k_cu_220f5a04_48124cuda3std3__441_GLOBAL__N__669dac0f_4_k_cu_220f5a04_48126ignoreE - _ZN39_INTERNAL_669dac0f_4_k_cu_220f5a04_48124cuda3std3__45__cpo5beginE)
_ZN39_INTERNAL_669dac0f_4_k_cu_220f5a04_48124cuda3std3__45__cpo5beginE:
	.zero		1
	.type		_ZN39_INTERNAL_669dac0f_4_k_cu_220f5a04_48124cuda3std3__441_GLOBAL__N__669dac0f_4_k_cu_220f5a04_48126ignoreE,@object
	.size		_ZN39_INTERNAL_669dac0f_4_k_cu_220f5a04_48124cuda3std3__441_GLOBAL__N__669dac0f_4_k_cu_220f5a04_48126ignoreE,(_ZN39_INTERNAL_669dac0f_4_k_cu_220f5a04_48124cute7productE - _ZN39_INTERNAL_669dac0f_4_k_cu_220f5a04_48124cuda3std3__441_GLOBAL__N__669dac0f_4_k_cu_220f5a04_48126ignoreE)
_ZN39_INTERNAL_669dac0f_4_k_cu_220f5a04_48124cuda3std3__441_GLOBAL__N__669dac0f_4_k_cu_220f5a04_48126ignoreE:
	.zero		1
	.type		_ZN39_INTERNAL_669dac0f_4_k_cu_220f5a04_48124cute7productE,@object
	.size		_ZN39_INTERNAL_669dac0f_4_k_cu_220f5a04_48124cute7productE,(_ZN39_INTERNAL_669dac0f_4_k_cu_220f5a04_48124cuda3std3__45__cpo3endE - _ZN39_INTERNAL_669dac0f_4_k_cu_220f5a04_48124cute7productE)
_ZN39_INTERNAL_669dac0f_4_k_cu_220f5a04_48124cute7productE:
	.zero		1
	.type		_ZN39_INTERNAL_669dac0f_4_k_cu_220f5a04_48124cuda3std3__45__cpo3endE,@object
	.size		_ZN39_INTERNAL_669dac0f_4_k_cu_220f5a04_48124cuda3std3__45__cpo3endE,(_ZN39_INTERNAL_669dac0f_4_k_cu_220f5a04_48124cuda3std3__419piecewise_constructE - _ZN39_INTERNAL_669dac0f_4_k_cu_220f5a04_48124cuda3std3__45__cpo3endE)
_ZN39_INTERNAL_669dac0f_4_k_cu_220f5a04_48124cuda3std3__45__cpo3endE:
	.zero		1
	.type		_ZN39_INTERNAL_669dac0f_4_k_cu_220f5a04_48124cuda3std3__419piecewise_constructE,@object
	.size		_ZN39_INTERNAL_669dac0f_4_k_cu_220f5a04_48124cuda3std3__419piecewise_constructE,(_ZN39_INTERNAL_669dac0f_4_k_cu_220f5a04_48124cuda3std3__45__cpo4cendE - _ZN39_INTERNAL_669dac0f_4_k_cu_220f5a04_48124cuda3std3__419piecewise_constructE)
_ZN39_INTERNAL_669dac0f_4_k_cu_220f5a04_48124cuda3std3__419piecewise_constructE:
	.zero		1
	.type		_ZN39_INTERNAL_669dac0f_4_k_cu_220f5a04_48124cuda3std3__45__cpo4cendE,@object
	.size		_ZN39_INTERNAL_669dac0f_4_k_cu_220f5a04_48124cuda3std3__45__cpo4cendE,(_ZN39_INTERNAL_669dac0f_4_k_cu_220f5a04_48124cuda3std6ranges3__45__cpo4swapE - _ZN39_INTERNAL_669dac0f_4_k_cu_220f5a04_48124cuda3std3__45__cpo4cendE)
_ZN39_INTERNAL_669dac0f_4_k_cu_220f5a04_48124cuda3std3__45__cpo4cendE:
	.zero		1
	.type		_ZN39_INTERNAL_669dac0f_4_k_cu_220f5a04_48124cuda3std6ranges3__45__cpo4swapE,@object
	.size		_ZN39_INTERNAL_669dac0f_4_k_cu_220f5a04_48124cuda3std6ranges3__45__cpo4swapE,(.L_8 - _ZN39_INTERNAL_669dac0f_4_k_cu_220f5a04_48124cuda3std6ranges3__45__cpo4swapE)
_ZN39_INTERNAL_669dac0f_4_k_cu_220f5a04_48124cuda3std6ranges3__45__cpo4swapE:
	.zero		1
.L_8:


//--------------------- .nv.constant0._ZN7cutlass13device_kernelINS_4gemm6kernel13GemmUniversalIN4cute5tupleIJiiiiEEENS1_10collective13CollectiveMmaINS1_34MainloopSm90TmaGmmaWarpSpecializedILi56ENS5_IJNS4_1CILi2EEESB_NSA_ILi1EEEEEENS1_32KernelTmaWarpSpecializedPingpongEEENS5_IJNSA_ILi64EEESG_NSA_ILi32EEEEEEaNS5_IJlSC_lEEEaSJ_NS4_8TiledMMAINS4_8MMA_AtomIJNS4_4SM904GMMA26MMA_64x64x32_S32S8S8_SS_TNEEEENS4_6LayoutINS5_IJSC_SC_SC_EEENS5_IJNSA_ILi0EEESS_SS_EEEEENS5_IJNS4_10UnderscoreESV_SV_EEEEENS4_23SM90_TMA_LOAD_MULTICASTENS4_14ComposedLayoutINS4_7SwizzleILi1ELi4ELi3EEENS4_18smem_ptr_flag_bitsILi8EEENSQ_INS5_IJNSA_ILi8EEESH_EEENS5_IJSH_SC_EEEEEEEvNS4_8identityESY_S18_vS19_EENS_8epilogue10collective6detail29Sm90TmaWarpSpecializedAdapterINS1C_15DefaultEpilogueIaSJ_SJ_NS1B_6thread17LinearCombinationIaLi1EiiLNS1G_9ScaleType4KindE0ELNS_15FloatRoundStyleE2EaEENS1_15EpilogueDefaultEEEEEvvEEEEvNT_6ParamsE --------------------------
	.section	.nv.constant0._ZN7cutlass13device_kernelINS_4gemm6kernel13GemmUniversalIN4cute5tupleIJiiiiEEENS1_10collective13CollectiveMmaINS1_34MainloopSm90TmaGmmaWarpSpecializedILi56ENS5_IJNS4_1CILi2EEESB_NSA_ILi1EEEEEENS1_32KernelTmaWarpSpecializedPingpongEEENS5_IJNSA_ILi64EEESG_NSA_ILi32EEEEEEaNS5_IJlSC_lEEEaSJ_NS4_8TiledMMAINS4_8MMA_AtomIJNS4_4SM904GMMA26MMA_64x64x32_S32S8S8_SS_TNEEEENS4_6LayoutINS5_IJSC_SC_SC_EEENS5_IJNSA_ILi0EEESS_SS_EEEEENS5_IJNS4_10UnderscoreESV_SV_EEEEENS4_23SM90_TMA_LOAD_MULTICASTENS4_14ComposedLayoutINS4_7SwizzleILi1ELi4ELi3EEENS4_18smem_ptr_flag_bitsILi8EEENSQ_INS5_IJNSA_ILi8EEESH_EEENS5_IJSH_SC_EEEEEEEvNS4_8identityESY_S18_vS19_EENS_8epilogue10collective6detail29Sm90TmaWarpSpecializedAdapterINS1C_15DefaultEpilogueIaSJ_SJ_NS1B_6thread17LinearCombinationIaLi1EiiLNS1G_9ScaleType4KindE0ELNS_15FloatRoundStyleE2EaEENS1_15EpilogueDefaultEEEEEvvEEEEvNT_6ParamsE,"a",@progbits
	.sectionflags	@""
	.align	4
.nv.constant0._ZN7cutlass13device_kernelINS_4gemm6kernel13GemmUniversalIN4cute5tupleIJiiiiEEENS1_10collective13CollectiveMmaINS1_34MainloopSm90TmaGmmaWarpSpecializedILi56ENS5_IJNS4_1CILi2EEESB_NSA_ILi1EEEEEENS1_32KernelTmaWarpSpecializedPingpongEEENS5_IJNSA_ILi64EEESG_NSA_ILi32EEEEEEaNS5_IJlSC_lEEEaSJ_NS4_8TiledMMAINS4_8MMA_AtomIJNS4_4SM904GMMA26MMA_64x64x32_S32S8S8_SS_TNEEEENS4_6LayoutINS5_IJSC_SC_SC_EEENS5_IJNSA_ILi0EEESS_SS_EEEEENS5_IJNS4_10UnderscoreESV_SV_EEEEENS4_23SM90_TMA_LOAD_MULTICASTENS4_14ComposedLayoutINS4_7SwizzleILi1ELi4ELi3EEENS4_18smem_ptr_flag_bitsILi8EEENSQ_INS5_IJNSA_ILi8EEESH_EEENS5_IJSH_SC_EEEEEEEvNS4_8identityESY_S18_vS19_EENS_8epilogue10collective6detail29Sm90TmaWarpSpecializedAdapterINS1C_15DefaultEpilogueIaSJ_SJ_NS1B_6thread17LinearCombinationIaLi1EiiLNS1G_9ScaleType4KindE0ELNS_15FloatRoundStyleE2EaEENS1_15EpilogueDefaultEEEEEvvEEEEvNT_6ParamsE:
	.zero		1664


//--------------------- SYMBOLS --------------------------

	.type		.nv.reservedSmem.offset0,@object
	.size		.nv.reservedSmem.offset0,0x4
	.type		__assertfail,@function
